	.target	sm_100a

	.elftype	@"ET_EXEC"


//--------------------- .note.nv.tkinfo           --------------------------
	.section	.note.nv.tkinfo,"",@"SHT_NOTE"
	.sectionflags	@"SHF_NOTE_NV_TKINFO"
	.tkinfo
        /*0018*/ 	.word	0x00000002
        /*0030*/ 	.string	""
        /*0030*/ 	.string	"ptxas"
        /*0030*/ 	.string	"Cuda compilation tools, release 13.0, V13.0.88"
        /*0030*/ 	.string	"Build cuda_13.0.r13.0/compiler.36424714_0"
        /*0030*/ 	.string	"-arch sm_100a -m 64 "



//--------------------- .note.nv.cuinfo           --------------------------
	.section	.note.nv.cuinfo,"",@"SHT_NOTE"
	.sectionflags	@"SHF_NOTE_NV_CUINFO"
        /*0018*/ 	.short	0x0002
        /*001a*/ 	.short	0x0064
        /*001c*/ 	.short	0x0082
	.zero		2


//--------------------- .nv.info                  --------------------------
	.section	.nv.info,"",@"SHT_CUDA_INFO"
	.align	4


	//----- nvinfo : EIATTR_REGCOUNT
	.align		4
        /*0000*/ 	.byte	0x04, 0x2f
        /*0002*/ 	.short	(.L_19 - .L_18)
	.align		4
.L_18:
        /*0004*/ 	.word	index@(_ZN7cutlass13device_kernelINS_4gemm6kernel13GemmUniversalIN4cute5tupleIJiiiiEEENS1_10collective13CollectiveMmaINS1_35MainloopSm100TmaUmmaWarpSpecializedILi54ELi2ELi4ENS5_IJNS4_1CILi1EEESB_SB_EEEEENS5_IJNSA_ILi64EEESE_NSA_ILi32EEEEEENS_12float_e5m2_tENS5_IJlSB_lEEESH_SI_NS4_8TiledMMAINS4_8MMA_AtomIJNS4_10MMA_TraitsINS4_19SM100_MMA_F8F6F4_SSEJSH_SH_fSE_SE_NS4_17integral_constantINS4_4UMMA5MajorELSP_0EEESQ_NSN_INSO_7ScaleInELSR_0EEESS_EEEEEENS4_6LayoutISC_NS5_IJNSA_ILi0EEESW_SW_EEEEENS5_IJNS4_10UnderscoreESZ_SZ_EEEEENS4_13SM90_TMA_LOADENS4_14ComposedLayoutINS4_7SwizzleILi1ELi4ELi3EEENS4_18smem_ptr_flag_bitsILi8EEENSV_INS5_IJNSA_ILi8EEESF_EEENS5_IJSF_SB_EEEEEEEvNS4_8identityES12_S1C_vS1D_EENS_8epilogue10collective18CollectiveEpilogueINS1F_23Sm100TmaWarpSpecializedILi1ELi1ELi32ELb0ELb0EEEJSG_NS5_IJNSV_ISE_SB_EES1K_EEESH_SI_SH_SI_NS1F_6fusion15FusionCallbacksIS1J_NS1M_17LinearCombinationISH_fSH_fLNS_15FloatRoundStyleE2EEESG_S1L_JEEENS4_5SM1004TMEM4LOAD26SM100_TMEM_LOAD_16dp32b32xES12_NS13_INS14_ILi2ELi4ELi3EEES17_NSV_INS5_IJS18_SE_EEENS5_IJSE_SB_EEEEEEENS4_39AutoVectorizingCopyWithAssumedAlignmentILi128EEENS4_14SM90_TMA_STOREES20_S22_S22_EEEvvEEEEvNT_6ParamsE)
        /*0008*/ 	.word	0x00000078


	//----- nvinfo : EIATTR_FRAME_SIZE
	.align		4
.L_19:
        /*000c*/ 	.byte	0x04, 0x11
        /*000e*/ 	.short	(.L_21 - .L_20)
	.align		4
.L_20:
        /*0010*/ 	.word	index@($__internal_2_$__cuda_sm10x_tcgen05_guardrail_trap_unallocated_columns_being_dealloced)
        /*0014*/ 	.word	0x00000000


	//----- nvinfo : EIATTR_FRAME_SIZE
	.align		4
.L_21:
        /*0018*/ 	.byte	0x04, 0x11
        /*001a*/ 	.short	(.L_23 - .L_22)
	.align		4
.L_22:
        /*001c*/ 	.word	index@($__internal_1_$__cuda_sm10x_tcgen05_guardrail_trap_phase_invalid_during_alloc)
        /*0020*/ 	.word	0x00000000


	//----- nvinfo : EIATTR_FRAME_SIZE
	.align		4
.L_23:
        /*0024*/ 	.byte	0x04, 0x11
        /*0026*/ 	.short	(.L_25 - .L_24)
	.align		4
.L_24:
        /*0028*/ 	.word	index@($__internal_0_$__cuda_sm10x_tcgen05_guardrail_trap_col_being_dealloced_not_returned_by_alloc)
        /*002c*/ 	.word	0x00000000


	//----- nvinfo : EIATTR_FRAME_SIZE
	.align		4
.L_25:
        /*0030*/ 	.byte	0x04, 0x11
        /*0032*/ 	.short	(.L_27 - .L_26)
	.align		4
.L_26:
        /*0034*/ 	.word	index@(_ZN7cutlass13device_kernelINS_4gemm6kernel13GemmUniversalIN4cute5tupleIJiiiiEEENS1_10collective13CollectiveMmaINS1_35MainloopSm100TmaUmmaWarpSpecializedILi54ELi2ELi4ENS5_IJNS4_1CILi1EEESB_SB_EEEEENS5_IJNSA_ILi64EEESE_NSA_ILi32EEEEEENS_12float_e5m2_tENS5_IJlSB_lEEESH_SI_NS4_8TiledMMAINS4_8MMA_AtomIJNS4_10MMA_TraitsINS4_19SM100_MMA_F8F6F4_SSEJSH_SH_fSE_SE_NS4_17integral_constantINS4_4UMMA5MajorELSP_0EEESQ_NSN_INSO_7ScaleInELSR_0EEESS_EEEEEENS4_6LayoutISC_NS5_IJNSA_ILi0EEESW_SW_EEEEENS5_IJNS4_10UnderscoreESZ_SZ_EEEEENS4_13SM90_TMA_LOADENS4_14ComposedLayoutINS4_7SwizzleILi1ELi4ELi3EEENS4_18smem_ptr_flag_bitsILi8EEENSV_INS5_IJNSA_ILi8EEESF_EEENS5_IJSF_SB_EEEEEEEvNS4_8identityES12_S1C_vS1D_EENS_8epilogue10collective18CollectiveEpilogueINS1F_23Sm100TmaWarpSpecializedILi1ELi1ELi32ELb0ELb0EEEJSG_NS5_IJNSV_ISE_SB_EES1K_EEESH_SI_SH_SI_NS1F_6fusion15FusionCallbacksIS1J_NS1M_17LinearCombinationISH_fSH_fLNS_15FloatRoundStyleE2EEESG_S1L_JEEENS4_5SM1004TMEM4LOAD26SM100_TMEM_LOAD_16dp32b32xES12_NS13_INS14_ILi2ELi4ELi3EEES17_NSV_INS5_IJS18_SE_EEENS5_IJSE_SB_EEEEEEENS4_39AutoVectorizingCopyWithAssumedAlignmentILi128EEENS4_14SM90_TMA_STOREES20_S22_S22_EEEvvEEEEvNT_6ParamsE)
        /*0038*/ 	.word	0x00000000


	//----- nvinfo : EIATTR_MIN_STACK_SIZE
	.align		4
.L_27:
        /*003c*/ 	.byte	0x04, 0x12
        /*003e*/ 	.short	(.L_29 - .L_28)
	.align		4
.L_28:
        /*0040*/ 	.word	index@(_ZN7cutlass13device_kernelINS_4gemm6kernel13GemmUniversalIN4cute5tupleIJiiiiEEENS1_10collective13CollectiveMmaINS1_35MainloopSm100TmaUmmaWarpSpecializedILi54ELi2ELi4ENS5_IJNS4_1CILi1EEESB_SB_EEEEENS5_IJNSA_ILi64EEESE_NSA_ILi32EEEEEENS_12float_e5m2_tENS5_IJlSB_lEEESH_SI_NS4_8TiledMMAINS4_8MMA_AtomIJNS4_10MMA_TraitsINS4_19SM100_MMA_F8F6F4_SSEJSH_SH_fSE_SE_NS4_17integral_constantINS4_4UMMA5MajorELSP_0EEESQ_NSN_INSO_7ScaleInELSR_0EEESS_EEEEEENS4_6LayoutISC_NS5_IJNSA_ILi0EEESW_SW_EEEEENS5_IJNS4_10UnderscoreESZ_SZ_EEEEENS4_13SM90_TMA_LOADENS4_14ComposedLayoutINS4_7SwizzleILi1ELi4ELi3EEENS4_18smem_ptr_flag_bitsILi8EEENSV_INS5_IJNSA_ILi8EEESF_EEENS5_IJSF_SB_EEEEEEEvNS4_8identityES12_S1C_vS1D_EENS_8epilogue10collective18CollectiveEpilogueINS1F_23Sm100TmaWarpSpecializedILi1ELi1ELi32ELb0ELb0EEEJSG_NS5_IJNSV_ISE_SB_EES1K_EEESH_SI_SH_SI_NS1F_6fusion15FusionCallbacksIS1J_NS1M_17LinearCombinationISH_fSH_fLNS_15FloatRoundStyleE2EEESG_S1L_JEEENS4_5SM1004TMEM4LOAD26SM100_TMEM_LOAD_16dp32b32xES12_NS13_INS14_ILi2ELi4ELi3EEES17_NSV_INS5_IJS18_SE_EEENS5_IJSE_SB_EEEEEEENS4_39AutoVectorizingCopyWithAssumedAlignmentILi128EEENS4_14SM90_TMA_STOREES20_S22_S22_EEEvvEEEEvNT_6ParamsE)
        /*0044*/ 	.word	0x00000000
.L_29:


//--------------------- .nv.compat                --------------------------
	.section	.nv.compat,"",@"SHT_CUDA_COMPAT_INFO"
	.align	4
        /*0000*/ 	.byte	0x02, 0x09, 0x01, 0x00, 0x02, 0x02, 0x02, 0x00, 0x02, 0x05, 0x05, 0x00, 0x03, 0x07, 0x01, 0x01
        /*0010*/ 	.byte	0x02, 0x03, 0x01, 0x00, 0x02, 0x06, 0x01, 0x00, 0x04, 0x0b, 0x08, 0x00, 0x09, 0x00, 0x00, 0x00
        /*0020*/ 	.byte	0x00, 0x00, 0x00, 0x00


//--------------------- .nv.info._ZN7cutlass13device_kernelINS_4gemm6kernel13GemmUniversalIN4cute5tupleIJiiiiEEENS1_10collective13CollectiveMmaINS1_35MainloopSm100TmaUmmaWarpSpecializedILi54ELi2ELi4ENS5_IJNS4_1CILi1EEESB_SB_EEEEENS5_IJNSA_ILi64EEESE_NSA_ILi32EEEEEENS_12float_e5m2_tENS5_IJlSB_lEEESH_SI_NS4_8TiledMMAINS4_8MMA_AtomIJNS4_10MMA_TraitsINS4_19SM100_MMA_F8F6F4_SSEJSH_SH_fSE_SE_NS4_17integral_constantINS4_4UMMA5MajorELSP_0EEESQ_NSN_INSO_7ScaleInELSR_0EEESS_EEEEEENS4_6LayoutISC_NS5_IJNSA_ILi0EEESW_SW_EEEEENS5_IJNS4_10UnderscoreESZ_SZ_EEEEENS4_13SM90_TMA_LOADENS4_14ComposedLayoutINS4_7SwizzleILi1ELi4ELi3EEENS4_18smem_ptr_flag_bitsILi8EEENSV_INS5_IJNSA_ILi8EEESF_EEENS5_IJSF_SB_EEEEEEEvNS4_8identityES12_S1C_vS1D_EENS_8epilogue10collective18CollectiveEpilogueINS1F_23Sm100TmaWarpSpecializedILi1ELi1ELi32ELb0ELb0EEEJSG_NS5_IJNSV_ISE_SB_EES1K_EEESH_SI_SH_SI_NS1F_6fusion15FusionCallbacksIS1J_NS1M_17LinearCombinationISH_fSH_fLNS_15FloatRoundStyleE2EEESG_S1L_JEEENS4_5SM1004TMEM4LOAD26SM100_TMEM_LOAD_16dp32b32xES12_NS13_INS14_ILi2ELi4ELi3EEES17_NSV_INS5_IJS18_SE_EEENS5_IJSE_SB_EEEEEEENS4_39AutoVectorizingCopyWithAssumedAlignmentILi128EEENS4_14SM90_TMA_STOREES20_S22_S22_EEEvvEEEEvNT_6ParamsE --------------------------
	.section	.nv.info._ZN7cutlass13device_kernelINS_4gemm6kernel13GemmUniversalIN4cute5tupleIJiiiiEEENS1_10collective13CollectiveMmaINS1_35MainloopSm100TmaUmmaWarpSpecializedILi54ELi2ELi4ENS5_IJNS4_1CILi1EEESB_SB_EEEEENS5_IJNSA_ILi64EEESE_NSA_ILi32EEEEEENS_12float_e5m2_tENS5_IJlSB_lEEESH_SI_NS4_8TiledMMAINS4_8MMA_AtomIJNS4_10MMA_TraitsINS4_19SM100_MMA_F8F6F4_SSEJSH_SH_fSE_SE_NS4_17integral_constantINS4_4UMMA5MajorELSP_0EEESQ_NSN_INSO_7ScaleInELSR_0EEESS_EEEEEENS4_6LayoutISC_NS5_IJNSA_ILi0EEESW_SW_EEEEENS5_IJNS4_10UnderscoreESZ_SZ_EEEEENS4_13SM90_TMA_LOADENS4_14ComposedLayoutINS4_7SwizzleILi1ELi4ELi3EEENS4_18smem_ptr_flag_bitsILi8EEENSV_INS5_IJNSA_ILi8EEESF_EEENS5_IJSF_SB_EEEEEEEvNS4_8identityES12_S1C_vS1D_EENS_8epilogue10collective18CollectiveEpilogueINS1F_23Sm100TmaWarpSpecializedILi1ELi1ELi32ELb0ELb0EEEJSG_NS5_IJNSV_ISE_SB_EES1K_EEESH_SI_SH_SI_NS1F_6fusion15FusionCallbacksIS1J_NS1M_17LinearCombinationISH_fSH_fLNS_15FloatRoundStyleE2EEESG_S1L_JEEENS4_5SM1004TMEM4LOAD26SM100_TMEM_LOAD_16dp32b32xES12_NS13_INS14_ILi2ELi4ELi3EEES17_NSV_INS5_IJS18_SE_EEENS5_IJSE_SB_EEEEEEENS4_39AutoVectorizingCopyWithAssumedAlignmentILi128EEENS4_14SM90_TMA_STOREES20_S22_S22_EEEvvEEEEvNT_6ParamsE,"",@"SHT_CUDA_INFO"
	.sectionflags	@""
	.align	4


	//----- nvinfo : EIATTR_CUDA_API_VERSION
	.align		4
        /*0000*/ 	.byte	0x04, 0x37
        /*0002*/ 	.short	(.L_31 - .L_30)
.L_30:
        /*0004*/ 	.word	0x00000082


	//----- nvinfo : EIATTR_KPARAM_INFO
	.align		4
.L_31:
        /*0008*/ 	.byte	0x04, 0x17
        /*000a*/ 	.short	(.L_33 - .L_32)
.L_32:
        /*000c*/ 	.word	0x00000000
        /*0010*/ 	.short	0x0000
        /*0012*/ 	.short	0x0000
        /*0014*/ 	.byte	0x00, 0xf0, 0x01, 0x20


	//----- nvinfo : EIATTR_AT_ENTRY_FRAGMENTS
	.align		4
.L_33:
        /*0018*/ 	.byte	0x04, 0x4f
        /*001a*/ 	.short	(.L_35 - .L_34)


	//   ....[0]....
.L_34:
        /*001c*/ 	.word	0x00000006


	//----- nvinfo : EIATTR_RESERVED_SMEM_USED
	.align		4
.L_35:
        /*0020*/ 	.byte	0x01, 0x41
	.zero		2


	//----- nvinfo : EIATTR_SPARSE_MMA_MASK
	.align		4
        /*0024*/ 	.byte	0x03, 0x50
        /*0026*/ 	.short	0x0000


	//----- nvinfo : EIATTR_TCGEN05_1CTA_USED
	.align		4
        /*0028*/ 	.byte	0x01, 0x51
	.zero		2


	//----- nvinfo : EIATTR_MAXREG_COUNT
	.align		4
        /*002c*/ 	.byte	0x03, 0x1b
        /*002e*/ 	.short	0x00ff


	//----- nvinfo : EIATTR_NUM_BARRIERS
	.align		4
        /*0030*/ 	.byte	0x02, 0x4c
        /*0032*/ 	.byte	0x07
	.zero		1


	//----- nvinfo : EIATTR_EXTERNS
	.align		4
        /*0034*/ 	.byte	0x04, 0x0f
        /*0036*/ 	.short	(.L_37 - .L_36)


	//   ....[0]....
	.align		4
.L_36:
        /*0038*/ 	.word	index@(__assertfail)


	//----- nvinfo : EIATTR_MERCURY_ISA_VERSION
	.align		4
.L_37:
        /*003c*/ 	.byte	0x03, 0x5f
        /*003e*/ 	.short	0x0101


	//----- nvinfo : EIATTR_INT_WARP_WIDE_INSTR_OFFSETS
	.align		4
        /*0040*/ 	.byte	0x04, 0x31
        /*0042*/ 	.short	(.L_39 - .L_38)


	//   ....[0]....
.L_38:
        /*0044*/ 	.word	0x000023d0


	//   ....[1]....
        /*0048*/ 	.word	0x00005950


	//   ....[2]....
        /*004c*/ 	.word	0x00005970


	//   ....[3]....
        /*0050*/ 	.word	0x000059a0


	//   ....[4]....
        /*0054*/ 	.word	0x000063b0


	//   ....[5]....
        /*0058*/ 	.word	0x000064a0


	//----- nvinfo : EIATTR_COOP_GROUP_MASK_REGIDS
	.align		4
.L_39:
        /*005c*/ 	.byte	0x04, 0x29
        /*005e*/ 	.short	(.L_41 - .L_40)


	//   ....[0]....
.L_40:
        /*0060*/ 	.word	0xffffffff


	//   ....[1]....
        /*0064*/ 	.word	0xffffffff


	//   ....[2]....
        /*0068*/ 	.word	0xffffffff


	//   ....[3]....
        /*006c*/ 	.word	0xffffffff


	//   ....[4]....
        /*0070*/ 	.word	0xffffffff


	//   ....[5]....
        /*0074*/ 	.word	0xffffffff


	//   ....[6]....
        /*0078*/ 	.word	0xffffffff


	//   ....[7]....
        /*007c*/ 	.word	0xffffffff


	//   ....[8]....
        /*0080*/ 	.word	0xffffffff


	//   ....[9]....
        /*0084*/ 	.word	0xffffffff


	//   ....[10]....
        /*0088*/ 	.word	0xffffffff


	//   ....[11]....
        /*008c*/ 	.word	0xffffffff


	//   ....[12]....
        /*0090*/ 	.word	0xffffffff


	//----- nvinfo : EIATTR_COOP_GROUP_INSTR_OFFSETS
	.align		4
.L_41:
        /*0094*/ 	.byte	0x04, 0x28
        /*0096*/ 	.short	(.L_43 - .L_42)


	//   ....[0]....
.L_42:
        /*0098*/ 	.word	0x00000090


	//   ....[1]....
        /*009c*/ 	.word	0x000004d0


	//   ....[2]....
        /*00a0*/ 	.word	0x00000cb0


	//   ....[3]....
        /*00a4*/ 	.word	0x00000df0


	//   ....[4]....
        /*00a8*/ 	.word	0x00000ef0


	//   ....[5]....
        /*00ac*/ 	.word	0x00001060


	//   ....[6]....
        /*00b0*/ 	.word	0x00001200


	//   ....[7]....
        /*00b4*/ 	.word	0x000022b0


	//   ....[8]....
        /*00b8*/ 	.word	0x00004cb0


	//   ....[9]....
        /*00bc*/ 	.word	0x00004ec0


	//   ....[10]....
        /*00c0*/ 	.word	0x00004ef0


	//   ....[11]....
        /*00c4*/ 	.word	0x00005830


	//   ....[12]....
        /*00c8*/ 	.word	0x00005a60


	//----- nvinfo : EIATTR_VRC_CTA_INIT_COUNT
	.align		4
.L_43:
        /*00cc*/ 	.byte	0x02, 0x4a
        /*00ce*/ 	.byte	0x80
	.zero		1


	//----- nvinfo : EIATTR_SYSCALL_OFFSETS
	.align		4
        /*00d0*/ 	.byte	0x04, 0x46
        /*00d2*/ 	.short	(.L_45 - .L_44)


	//   ....[0]....
.L_44:
        /*00d4*/ 	.word	0x00006ec0


	//   ....[1]....
        /*00d8*/ 	.word	0x00007000


	//   ....[2]....
        /*00dc*/ 	.word	0x00007760


	//----- nvinfo : EIATTR_MBARRIER_INSTR_OFFSETS
	.align		4
.L_45:
        /*00e0*/ 	.byte	0x04, 0x39
        /*00e2*/ 	.short	(.L_47 - .L_46)


	//   ....[0]....
.L_46:
        /*00e4*/ 	.word	0x000005d0
        /*00e8*/ 	.word	0x000000ff
        /*00ec*/ 	.word	0x00000000
        /*00f0*/ 	.short	0x0100
        /*00f2*/ 	.byte	0x05
	.zero		1


	//   ....[1]....
        /*00f4*/ 	.word	0x000005e0
        /*00f8*/ 	.word	0x000000ff
        /*00fc*/ 	.word	0x000001b0
        /*0100*/ 	.short	0x0100
        /*0102*/ 	.byte	0x05
	.zero		1


	//   ....[2]....
        /*0104*/ 	.word	0x000005f0
        /*0108*/ 	.word	0x000000ff
        /*010c*/ 	.word	0x00000008
        /*0110*/ 	.short	0x0100
        /*0112*/ 	.byte	0x05
	.zero		1


	//   ....[3]....
        /*0114*/ 	.word	0x00000600
        /*0118*/ 	.word	0x000000ff
        /*011c*/ 	.word	0x000001b8
        /*0120*/ 	.short	0x0100
        /*0122*/ 	.byte	0x05
	.zero		1


	//   ....[4]....
        /*0124*/ 	.word	0x00000610
        /*0128*/ 	.word	0x000000ff
        /*012c*/ 	.word	0x00000010
        /*0130*/ 	.short	0x0100
        /*0132*/ 	.byte	0x05
	.zero		1


	//   ....[5]....
        /*0134*/ 	.word	0x00000620
        /*0138*/ 	.word	0x000000ff
        /*013c*/ 	.word	0x000001c0
        /*0140*/ 	.short	0x0100
        /*0142*/ 	.byte	0x05
	.zero		1


	//   ....[6]....
        /*0144*/ 	.word	0x00000630
        /*0148*/ 	.word	0x000000ff
        /*014c*/ 	.word	0x00000018
        /*0150*/ 	.short	0x0100
        /*0152*/ 	.byte	0x05
	.zero		1


	//   ....[7]....
        /*0154*/ 	.word	0x00000640
        /*0158*/ 	.word	0x000000ff
        /*015c*/ 	.word	0x000001c8
        /*0160*/ 	.short	0x0100
        /*0162*/ 	.byte	0x05
	.zero		1


	//   ....[8]....
        /*0164*/ 	.word	0x00000650
        /*0168*/ 	.word	0x000000ff
        /*016c*/ 	.word	0x00000020
        /*0170*/ 	.short	0x0100
        /*0172*/ 	.byte	0x05
	.zero		1


	//   ....[9]....
        /*0174*/ 	.word	0x00000660
        /*0178*/ 	.word	0x000000ff
        /*017c*/ 	.word	0x000001d0
        /*0180*/ 	.short	0x0100
        /*0182*/ 	.byte	0x05
	.zero		1


	//   ....[10]....
        /*0184*/ 	.word	0x00000670
        /*0188*/ 	.word	0x000000ff
        /*018c*/ 	.word	0x00000028
        /*0190*/ 	.short	0x0100
        /*0192*/ 	.byte	0x05
	.zero		1


	//   ....[11]....
        /*0194*/ 	.word	0x00000680
        /*0198*/ 	.word	0x000000ff
        /*019c*/ 	.word	0x000001d8
        /*01a0*/ 	.short	0x0100
        /*01a2*/ 	.byte	0x05
	.zero		1


	//   ....[12]....
        /*01a4*/ 	.word	0x00000690
        /*01a8*/ 	.word	0x000000ff
        /*01ac*/ 	.word	0x00000030
        /*01b0*/ 	.short	0x0100
        /*01b2*/ 	.byte	0x05
	.zero		1


	//   ....[13]....
        /*01b4*/ 	.word	0x000006a0
        /*01b8*/ 	.word	0x000000ff
        /*01bc*/ 	.word	0x000001e0
        /*01c0*/ 	.short	0x0100
        /*01c2*/ 	.byte	0x05
	.zero		1


	//   ....[14]....
        /*01c4*/ 	.word	0x000006b0
        /*01c8*/ 	.word	0x000000ff
        /*01cc*/ 	.word	0x00000038
        /*01d0*/ 	.short	0x0100
        /*01d2*/ 	.byte	0x05
	.zero		1


	//   ....[15]....
        /*01d4*/ 	.word	0x000006c0
        /*01d8*/ 	.word	0x000000ff
        /*01dc*/ 	.word	0x000001e8
        /*01e0*/ 	.short	0x0100
        /*01e2*/ 	.byte	0x05
	.zero		1


	//   ....[16]....
        /*01e4*/ 	.word	0x000006d0
        /*01e8*/ 	.word	0x000000ff
        /*01ec*/ 	.word	0x00000040
        /*01f0*/ 	.short	0x0100
        /*01f2*/ 	.byte	0x05
	.zero		1


	//   ....[17]....
        /*01f4*/ 	.word	0x000006e0
        /*01f8*/ 	.word	0x000000ff
        /*01fc*/ 	.word	0x000001f0
        /*0200*/ 	.short	0x0100
        /*0202*/ 	.byte	0x05
	.zero		1


	//   ....[18]....
        /*0204*/ 	.word	0x000006f0
        /*0208*/ 	.word	0x000000ff
        /*020c*/ 	.word	0x00000048
        /*0210*/ 	.short	0x0100
        /*0212*/ 	.byte	0x05
	.zero		1


	//   ....[19]....
        /*0214*/ 	.word	0x00000700
        /*0218*/ 	.word	0x000000ff
        /*021c*/ 	.word	0x000001f8
        /*0220*/ 	.short	0x0100
        /*0222*/ 	.byte	0x05
	.zero		1


	//   ....[20]....
        /*0224*/ 	.word	0x00000710
        /*0228*/ 	.word	0x000000ff
        /*022c*/ 	.word	0x00000050
        /*0230*/ 	.short	0x0100
        /*0232*/ 	.byte	0x05
	.zero		1


	//   ....[21]....
        /*0234*/ 	.word	0x00000720
        /*0238*/ 	.word	0x000000ff
        /*023c*/ 	.word	0x00000200
        /*0240*/ 	.short	0x0100
        /*0242*/ 	.byte	0x05
	.zero		1


	//   ....[22]....
        /*0244*/ 	.word	0x00000730
        /*0248*/ 	.word	0x000000ff
        /*024c*/ 	.word	0x00000058
        /*0250*/ 	.short	0x0100
        /*0252*/ 	.byte	0x05
	.zero		1


	//   ....[23]....
        /*0254*/ 	.word	0x00000740
        /*0258*/ 	.word	0x000000ff
        /*025c*/ 	.word	0x00000208
        /*0260*/ 	.short	0x0100
        /*0262*/ 	.byte	0x05
	.zero		1


	//   ....[24]....
        /*0264*/ 	.word	0x00000750
        /*0268*/ 	.word	0x000000ff
        /*026c*/ 	.word	0x00000060
        /*0270*/ 	.short	0x0100
        /*0272*/ 	.byte	0x05
	.zero		1


	//   ....[25]....
        /*0274*/ 	.word	0x00000760
        /*0278*/ 	.word	0x000000ff
        /*027c*/ 	.word	0x00000210
        /*0280*/ 	.short	0x0100
        /*0282*/ 	.byte	0x05
	.zero		1


	//   ....[26]....
        /*0284*/ 	.word	0x00000770
        /*0288*/ 	.word	0x000000ff
        /*028c*/ 	.word	0x00000068
        /*0290*/ 	.short	0x0100
        /*0292*/ 	.byte	0x05
	.zero		1


	//   ....[27]....
        /*0294*/ 	.word	0x00000780
        /*0298*/ 	.word	0x000000ff
        /*029c*/ 	.word	0x00000218
        /*02a0*/ 	.short	0x0100
        /*02a2*/ 	.byte	0x05
	.zero		1


	//   ....[28]....
        /*02a4*/ 	.word	0x00000790
        /*02a8*/ 	.word	0x000000ff
        /*02ac*/ 	.word	0x00000070
        /*02b0*/ 	.short	0x0100
        /*02b2*/ 	.byte	0x05
	.zero		1


	//   ....[29]....
        /*02b4*/ 	.word	0x000007a0
        /*02b8*/ 	.word	0x000000ff
        /*02bc*/ 	.word	0x00000220
        /*02c0*/ 	.short	0x0100
        /*02c2*/ 	.byte	0x05
	.zero		1


	//   ....[30]....
        /*02c4*/ 	.word	0x000007b0
        /*02c8*/ 	.word	0x000000ff
        /*02cc*/ 	.word	0x00000078
        /*02d0*/ 	.short	0x0100
        /*02d2*/ 	.byte	0x05
	.zero		1


	//   ....[31]....
        /*02d4*/ 	.word	0x000007c0
        /*02d8*/ 	.word	0x000000ff
        /*02dc*/ 	.word	0x00000228
        /*02e0*/ 	.short	0x0100
        /*02e2*/ 	.byte	0x05
	.zero		1


	//   ....[32]....
        /*02e4*/ 	.word	0x000007d0
        /*02e8*/ 	.word	0x000000ff
        /*02ec*/ 	.word	0x00000080
        /*02f0*/ 	.short	0x0100
        /*02f2*/ 	.byte	0x05
	.zero		1


	//   ....[33]....
        /*02f4*/ 	.word	0x000007e0
        /*02f8*/ 	.word	0x000000ff
        /*02fc*/ 	.word	0x00000230
        /*0300*/ 	.short	0x0100
        /*0302*/ 	.byte	0x05
	.zero		1


	//   ....[34]....
        /*0304*/ 	.word	0x000007f0
        /*0308*/ 	.word	0x000000ff
        /*030c*/ 	.word	0x00000088
        /*0310*/ 	.short	0x0100
        /*0312*/ 	.byte	0x05
	.zero		1


	//   ....[35]....
        /*0314*/ 	.word	0x00000800
        /*0318*/ 	.word	0x000000ff
        /*031c*/ 	.word	0x00000238
        /*0320*/ 	.short	0x0100
        /*0322*/ 	.byte	0x05
	.zero		1


	//   ....[36]....
        /*0324*/ 	.word	0x00000810
        /*0328*/ 	.word	0x000000ff
        /*032c*/ 	.word	0x00000090
        /*0330*/ 	.short	0x0100
        /*0332*/ 	.byte	0x05
	.zero		1


	//   ....[37]....
        /*0334*/ 	.word	0x00000820
        /*0338*/ 	.word	0x000000ff
        /*033c*/ 	.word	0x00000240
        /*0340*/ 	.short	0x0100
        /*0342*/ 	.byte	0x05
	.zero		1


	//   ....[38]....
        /*0344*/ 	.word	0x00000830
        /*0348*/ 	.word	0x000000ff
        /*034c*/ 	.word	0x00000098
        /*0350*/ 	.short	0x0100
        /*0352*/ 	.byte	0x05
	.zero		1


	//   ....[39]....
        /*0354*/ 	.word	0x00000840
        /*0358*/ 	.word	0x000000ff
        /*035c*/ 	.word	0x00000248
        /*0360*/ 	.short	0x0100
        /*0362*/ 	.byte	0x05
	.zero		1


	//   ....[40]....
        /*0364*/ 	.word	0x00000850
        /*0368*/ 	.word	0x000000ff
        /*036c*/ 	.word	0x000000a0
        /*0370*/ 	.short	0x0100
        /*0372*/ 	.byte	0x05
	.zero		1


	//   ....[41]....
        /*0374*/ 	.word	0x00000860
        /*0378*/ 	.word	0x000000ff
        /*037c*/ 	.word	0x00000250
        /*0380*/ 	.short	0x0100
        /*0382*/ 	.byte	0x05
	.zero		1


	//   ....[42]....
        /*0384*/ 	.word	0x00000870
        /*0388*/ 	.word	0x000000ff
        /*038c*/ 	.word	0x000000a8
        /*0390*/ 	.short	0x0100
        /*0392*/ 	.byte	0x05
	.zero		1


	//   ....[43]....
        /*0394*/ 	.word	0x00000880
        /*0398*/ 	.word	0x000000ff
        /*039c*/ 	.word	0x00000258
        /*03a0*/ 	.short	0x0100
        /*03a2*/ 	.byte	0x05
	.zero		1


	//   ....[44]....
        /*03a4*/ 	.word	0x00000890
        /*03a8*/ 	.word	0x000000ff
        /*03ac*/ 	.word	0x000000b0
        /*03b0*/ 	.short	0x0100
        /*03b2*/ 	.byte	0x05
	.zero		1


	//   ....[45]....
        /*03b4*/ 	.word	0x000008a0
        /*03b8*/ 	.word	0x000000ff
        /*03bc*/ 	.word	0x00000260
        /*03c0*/ 	.short	0x0100
        /*03c2*/ 	.byte	0x05
	.zero		1


	//   ....[46]....
        /*03c4*/ 	.word	0x000008b0
        /*03c8*/ 	.word	0x000000ff
        /*03cc*/ 	.word	0x000000b8
        /*03d0*/ 	.short	0x0100
        /*03d2*/ 	.byte	0x05
	.zero		1


	//   ....[47]....
        /*03d4*/ 	.word	0x000008c0
        /*03d8*/ 	.word	0x000000ff
        /*03dc*/ 	.word	0x00000268
        /*03e0*/ 	.short	0x0100
        /*03e2*/ 	.byte	0x05
	.zero		1


	//   ....[48]....
        /*03e4*/ 	.word	0x000008d0
        /*03e8*/ 	.word	0x000000ff
        /*03ec*/ 	.word	0x000000c0
        /*03f0*/ 	.short	0x0100
        /*03f2*/ 	.byte	0x05
	.zero		1


	//   ....[49]....
        /*03f4*/ 	.word	0x000008e0
        /*03f8*/ 	.word	0x000000ff
        /*03fc*/ 	.word	0x00000270
        /*0400*/ 	.short	0x0100
        /*0402*/ 	.byte	0x05
	.zero		1


	//   ....[50]....
        /*0404*/ 	.word	0x000008f0
        /*0408*/ 	.word	0x000000ff
        /*040c*/ 	.word	0x000000c8
        /*0410*/ 	.short	0x0100
        /*0412*/ 	.byte	0x05
	.zero		1


	//   ....[51]....
        /*0414*/ 	.word	0x00000900
        /*0418*/ 	.word	0x000000ff
        /*041c*/ 	.word	0x00000278
        /*0420*/ 	.short	0x0100
        /*0422*/ 	.byte	0x05
	.zero		1


	//   ....[52]....
        /*0424*/ 	.word	0x00000910
        /*0428*/ 	.word	0x000000ff
        /*042c*/ 	.word	0x000000d0
        /*0430*/ 	.short	0x0100
        /*0432*/ 	.byte	0x05
	.zero		1


	//   ....[53]....
        /*0434*/ 	.word	0x00000920
        /*0438*/ 	.word	0x000000ff
        /*043c*/ 	.word	0x00000280
        /*0440*/ 	.short	0x0100
        /*0442*/ 	.byte	0x05
	.zero		1


	//   ....[54]....
        /*0444*/ 	.word	0x00000930
        /*0448*/ 	.word	0x000000ff
        /*044c*/ 	.word	0x000000d8
        /*0450*/ 	.short	0x0100
        /*0452*/ 	.byte	0x05
	.zero		1


	//   ....[55]....
        /*0454*/ 	.word	0x00000940
        /*0458*/ 	.word	0x000000ff
        /*045c*/ 	.word	0x00000288
        /*0460*/ 	.short	0x0100
        /*0462*/ 	.byte	0x05
	.zero		1


	//   ....[56]....
        /*0464*/ 	.word	0x00000950
        /*0468*/ 	.word	0x000000ff
        /*046c*/ 	.word	0x000000e0
        /*0470*/ 	.short	0x0100
        /*0472*/ 	.byte	0x05
	.zero		1


	//   ....[57]....
        /*0474*/ 	.word	0x00000960
        /*0478*/ 	.word	0x000000ff
        /*047c*/ 	.word	0x00000290
        /*0480*/ 	.short	0x0100
        /*0482*/ 	.byte	0x05
	.zero		1


	//   ....[58]....
        /*0484*/ 	.word	0x00000970
        /*0488*/ 	.word	0x000000ff
        /*048c*/ 	.word	0x000000e8
        /*0490*/ 	.short	0x0100
        /*0492*/ 	.byte	0x05
	.zero		1


	//   ....[59]....
        /*0494*/ 	.word	0x00000980
        /*0498*/ 	.word	0x000000ff
        /*049c*/ 	.word	0x00000298
        /*04a0*/ 	.short	0x0100
        /*04a2*/ 	.byte	0x05
	.zero		1


	//   ....[60]....
        /*04a4*/ 	.word	0x00000990
        /*04a8*/ 	.word	0x000000ff
        /*04ac*/ 	.word	0x000000f0
        /*04b0*/ 	.short	0x0100
        /*04b2*/ 	.byte	0x05
	.zero		1


	//   ....[61]....
        /*04b4*/ 	.word	0x000009a0
        /*04b8*/ 	.word	0x000000ff
        /*04bc*/ 	.word	0x000002a0
        /*04c0*/ 	.short	0x0100
        /*04c2*/ 	.byte	0x05
	.zero		1


	//   ....[62]....
        /*04c4*/ 	.word	0x000009b0
        /*04c8*/ 	.word	0x000000ff
        /*04cc*/ 	.word	0x000000f8
        /*04d0*/ 	.short	0x0100
        /*04d2*/ 	.byte	0x05
	.zero		1


	//   ....[63]....
        /*04d4*/ 	.word	0x000009c0
        /*04d8*/ 	.word	0x000000ff
        /*04dc*/ 	.word	0x000002a8
        /*04e0*/ 	.short	0x0100
        /*04e2*/ 	.byte	0x05
	.zero		1


	//   ....[64]....
        /*04e4*/ 	.word	0x000009d0
        /*04e8*/ 	.word	0x000000ff
        /*04ec*/ 	.word	0x00000100
        /*04f0*/ 	.short	0x0100
        /*04f2*/ 	.byte	0x05
	.zero		1


	//   ....[65]....
        /*04f4*/ 	.word	0x000009e0
        /*04f8*/ 	.word	0x000000ff
        /*04fc*/ 	.word	0x000002b0
        /*0500*/ 	.short	0x0100
        /*0502*/ 	.byte	0x05
	.zero		1


	//   ....[66]....
        /*0504*/ 	.word	0x000009f0
        /*0508*/ 	.word	0x000000ff
        /*050c*/ 	.word	0x00000108
        /*0510*/ 	.short	0x0100
        /*0512*/ 	.byte	0x05
	.zero		1


	//   ....[67]....
        /*0514*/ 	.word	0x00000a00
        /*0518*/ 	.word	0x000000ff
        /*051c*/ 	.word	0x000002b8
        /*0520*/ 	.short	0x0100
        /*0522*/ 	.byte	0x05
	.zero		1


	//   ....[68]....
        /*0524*/ 	.word	0x00000a10
        /*0528*/ 	.word	0x000000ff
        /*052c*/ 	.word	0x00000110
        /*0530*/ 	.short	0x0100
        /*0532*/ 	.byte	0x05
	.zero		1


	//   ....[69]....
        /*0534*/ 	.word	0x00000a20
        /*0538*/ 	.word	0x000000ff
        /*053c*/ 	.word	0x000002c0
        /*0540*/ 	.short	0x0100
        /*0542*/ 	.byte	0x05
	.zero		1


	//   ....[70]....
        /*0544*/ 	.word	0x00000a30
        /*0548*/ 	.word	0x000000ff
        /*054c*/ 	.word	0x00000118
        /*0550*/ 	.short	0x0100
        /*0552*/ 	.byte	0x05
	.zero		1


	//   ....[71]....
        /*0554*/ 	.word	0x00000a40
        /*0558*/ 	.word	0x000000ff
        /*055c*/ 	.word	0x000002c8
        /*0560*/ 	.short	0x0100
        /*0562*/ 	.byte	0x05
	.zero		1


	//   ....[72]....
        /*0564*/ 	.word	0x00000a50
        /*0568*/ 	.word	0x000000ff
        /*056c*/ 	.word	0x00000120
        /*0570*/ 	.short	0x0100
        /*0572*/ 	.byte	0x05
	.zero		1


	//   ....[73]....
        /*0574*/ 	.word	0x00000a60
        /*0578*/ 	.word	0x000000ff
        /*057c*/ 	.word	0x000002d0
        /*0580*/ 	.short	0x0100
        /*0582*/ 	.byte	0x05
	.zero		1


	//   ....[74]....
        /*0584*/ 	.word	0x00000a70
        /*0588*/ 	.word	0x000000ff
        /*058c*/ 	.word	0x00000128
        /*0590*/ 	.short	0x0100
        /*0592*/ 	.byte	0x05
	.zero		1


	//   ....[75]....
        /*0594*/ 	.word	0x00000a80
        /*0598*/ 	.word	0x000000ff
        /*059c*/ 	.word	0x000002d8
        /*05a0*/ 	.short	0x0100
        /*05a2*/ 	.byte	0x05
	.zero		1


	//   ....[76]....
        /*05a4*/ 	.word	0x00000a90
        /*05a8*/ 	.word	0x000000ff
        /*05ac*/ 	.word	0x00000130
        /*05b0*/ 	.short	0x0100
        /*05b2*/ 	.byte	0x05
	.zero		1


	//   ....[77]....
        /*05b4*/ 	.word	0x00000aa0
        /*05b8*/ 	.word	0x000000ff
        /*05bc*/ 	.word	0x000002e0
        /*05c0*/ 	.short	0x0100
        /*05c2*/ 	.byte	0x05
	.zero		1


	//   ....[78]....
        /*05c4*/ 	.word	0x00000ab0
        /*05c8*/ 	.word	0x000000ff
        /*05cc*/ 	.word	0x00000138
        /*05d0*/ 	.short	0x0100
        /*05d2*/ 	.byte	0x05
	.zero		1


	//   ....[79]....
        /*05d4*/ 	.word	0x00000ac0
        /*05d8*/ 	.word	0x000000ff
        /*05dc*/ 	.word	0x000002e8
        /*05e0*/ 	.short	0x0100
        /*05e2*/ 	.byte	0x05
	.zero		1


	//   ....[80]....
        /*05e4*/ 	.word	0x00000ad0
        /*05e8*/ 	.word	0x000000ff
        /*05ec*/ 	.word	0x00000140
        /*05f0*/ 	.short	0x0100
        /*05f2*/ 	.byte	0x05
	.zero		1


	//   ....[81]....
        /*05f4*/ 	.word	0x00000ae0
        /*05f8*/ 	.word	0x000000ff
        /*05fc*/ 	.word	0x000002f0
        /*0600*/ 	.short	0x0100
        /*0602*/ 	.byte	0x05
	.zero		1


	//   ....[82]....
        /*0604*/ 	.word	0x00000af0
        /*0608*/ 	.word	0x000000ff
        /*060c*/ 	.word	0x00000148
        /*0610*/ 	.short	0x0100
        /*0612*/ 	.byte	0x05
	.zero		1


	//   ....[83]....
        /*0614*/ 	.word	0x00000b00
        /*0618*/ 	.word	0x000000ff
        /*061c*/ 	.word	0x000002f8
        /*0620*/ 	.short	0x0100
        /*0622*/ 	.byte	0x05
	.zero		1


	//   ....[84]....
        /*0624*/ 	.word	0x00000b10
        /*0628*/ 	.word	0x000000ff
        /*062c*/ 	.word	0x00000150
        /*0630*/ 	.short	0x0100
        /*0632*/ 	.byte	0x05
	.zero		1


	//   ....[85]....
        /*0634*/ 	.word	0x00000b20
        /*0638*/ 	.word	0x000000ff
        /*063c*/ 	.word	0x00000300
        /*0640*/ 	.short	0x0100
        /*0642*/ 	.byte	0x05
	.zero		1


	//   ....[86]....
        /*0644*/ 	.word	0x00000b30
        /*0648*/ 	.word	0x000000ff
        /*064c*/ 	.word	0x00000158
        /*0650*/ 	.short	0x0100
        /*0652*/ 	.byte	0x05
	.zero		1


	//   ....[87]....
        /*0654*/ 	.word	0x00000b40
        /*0658*/ 	.word	0x000000ff
        /*065c*/ 	.word	0x00000308
        /*0660*/ 	.short	0x0100
        /*0662*/ 	.byte	0x05
	.zero		1


	//   ....[88]....
        /*0664*/ 	.word	0x00000b50
        /*0668*/ 	.word	0x000000ff
        /*066c*/ 	.word	0x00000160
        /*0670*/ 	.short	0x0100
        /*0672*/ 	.byte	0x05
	.zero		1


	//   ....[89]....
        /*0674*/ 	.word	0x00000b60
        /*0678*/ 	.word	0x000000ff
        /*067c*/ 	.word	0x00000310
        /*0680*/ 	.short	0x0100
        /*0682*/ 	.byte	0x05
	.zero		1


	//   ....[90]....
        /*0684*/ 	.word	0x00000b70
        /*0688*/ 	.word	0x000000ff
        /*068c*/ 	.word	0x00000168
        /*0690*/ 	.short	0x0100
        /*0692*/ 	.byte	0x05
	.zero		1


	//   ....[91]....
        /*0694*/ 	.word	0x00000b80
        /*0698*/ 	.word	0x000000ff
        /*069c*/ 	.word	0x00000318
        /*06a0*/ 	.short	0x0100
        /*06a2*/ 	.byte	0x05
	.zero		1


	//   ....[92]....
        /*06a4*/ 	.word	0x00000b90
        /*06a8*/ 	.word	0x000000ff
        /*06ac*/ 	.word	0x00000170
        /*06b0*/ 	.short	0x0100
        /*06b2*/ 	.byte	0x05
	.zero		1


	//   ....[93]....
        /*06b4*/ 	.word	0x00000ba0
        /*06b8*/ 	.word	0x000000ff
        /*06bc*/ 	.word	0x00000320
        /*06c0*/ 	.short	0x0100
        /*06c2*/ 	.byte	0x05
	.zero		1


	//   ....[94]....
        /*06c4*/ 	.word	0x00000bb0
        /*06c8*/ 	.word	0x000000ff
        /*06cc*/ 	.word	0x00000178
        /*06d0*/ 	.short	0x0100
        /*06d2*/ 	.byte	0x05
	.zero		1


	//   ....[95]....
        /*06d4*/ 	.word	0x00000bc0
        /*06d8*/ 	.word	0x000000ff
        /*06dc*/ 	.word	0x00000328
        /*06e0*/ 	.short	0x0100
        /*06e2*/ 	.byte	0x05
	.zero		1


	//   ....[96]....
        /*06e4*/ 	.word	0x00000bd0
        /*06e8*/ 	.word	0x000000ff
        /*06ec*/ 	.word	0x00000180
        /*06f0*/ 	.short	0x0100
        /*06f2*/ 	.byte	0x05
	.zero		1


	//   ....[97]....
        /*06f4*/ 	.word	0x00000be0
        /*06f8*/ 	.word	0x000000ff
        /*06fc*/ 	.word	0x00000330
        /*0700*/ 	.short	0x0100
        /*0702*/ 	.byte	0x05
	.zero		1


	//   ....[98]....
        /*0704*/ 	.word	0x00000bf0
        /*0708*/ 	.word	0x000000ff
        /*070c*/ 	.word	0x00000188
        /*0710*/ 	.short	0x0100
        /*0712*/ 	.byte	0x05
	.zero		1


	//   ....[99]....
        /*0714*/ 	.word	0x00000c00
        /*0718*/ 	.word	0x000000ff
        /*071c*/ 	.word	0x00000338
        /*0720*/ 	.short	0x0100
        /*0722*/ 	.byte	0x05
	.zero		1


	//   ....[100]....
        /*0724*/ 	.word	0x00000c10
        /*0728*/ 	.word	0x000000ff
        /*072c*/ 	.word	0x00000190
        /*0730*/ 	.short	0x0100
        /*0732*/ 	.byte	0x05
	.zero		1


	//   ....[101]....
        /*0734*/ 	.word	0x00000c20
        /*0738*/ 	.word	0x000000ff
        /*073c*/ 	.word	0x00000340
        /*0740*/ 	.short	0x0100
        /*0742*/ 	.byte	0x05
	.zero		1


	//   ....[102]....
        /*0744*/ 	.word	0x00000c30
        /*0748*/ 	.word	0x000000ff
        /*074c*/ 	.word	0x00000198
        /*0750*/ 	.short	0x0100
        /*0752*/ 	.byte	0x05
	.zero		1


	//   ....[103]....
        /*0754*/ 	.word	0x00000c40
        /*0758*/ 	.word	0x000000ff
        /*075c*/ 	.word	0x00000348
        /*0760*/ 	.short	0x0100
        /*0762*/ 	.byte	0x05
	.zero		1


	//   ....[104]....
        /*0764*/ 	.word	0x00000c50
        /*0768*/ 	.word	0x000000ff
        /*076c*/ 	.word	0x000001a0
        /*0770*/ 	.short	0x0100
        /*0772*/ 	.byte	0x05
	.zero		1


	//   ....[105]....
        /*0774*/ 	.word	0x00000c60
        /*0778*/ 	.word	0x000000ff
        /*077c*/ 	.word	0x00000350
        /*0780*/ 	.short	0x0100
        /*0782*/ 	.byte	0x05
	.zero		1


	//   ....[106]....
        /*0784*/ 	.word	0x00000c70
        /*0788*/ 	.word	0x000000ff
        /*078c*/ 	.word	0x000001a8
        /*0790*/ 	.short	0x0100
        /*0792*/ 	.byte	0x05
	.zero		1


	//   ....[107]....
        /*0794*/ 	.word	0x00000c80
        /*0798*/ 	.word	0x000000ff
        /*079c*/ 	.word	0x00000358
        /*07a0*/ 	.short	0x0100
        /*07a2*/ 	.byte	0x05
	.zero		1


	//   ....[108]....
        /*07a4*/ 	.word	0x00000dc0
        /*07a8*/ 	.word	0x000000ff
        /*07ac*/ 	.word	0x00000360
        /*07b0*/ 	.short	0x0100
        /*07b2*/ 	.byte	0x06
	.zero		1


	//   ....[109]....
        /*07b4*/ 	.word	0x00000dd0
        /*07b8*/ 	.word	0x000000ff
        /*07bc*/ 	.word	0x00000368
        /*07c0*/ 	.short	0x0100
        /*07c2*/ 	.byte	0x06
	.zero		1


	//   ....[110]....
        /*07c4*/ 	.word	0x00000ec0
        /*07c8*/ 	.word	0x000000ff
        /*07cc*/ 	.word	0x00000370
        /*07d0*/ 	.short	0x0100
        /*07d2*/ 	.byte	0x05
	.zero		1


	//   ....[111]....
        /*07d4*/ 	.word	0x00000ed0
        /*07d8*/ 	.word	0x000000ff
        /*07dc*/ 	.word	0x00000378
        /*07e0*/ 	.short	0x0100
        /*07e2*/ 	.byte	0x05
	.zero		1


	//   ....[112]....
        /*07e4*/ 	.word	0x00001010
        /*07e8*/ 	.word	0x000000ff
        /*07ec*/ 	.word	0x00000380
        /*07f0*/ 	.short	0x0100
        /*07f2*/ 	.byte	0x05
	.zero		1


	//   ....[113]....
        /*07f4*/ 	.word	0x00001020
        /*07f8*/ 	.word	0x000000ff
        /*07fc*/ 	.word	0x00000390
        /*0800*/ 	.short	0x0100
        /*0802*/ 	.byte	0x05
	.zero		1


	//   ....[114]....
        /*0804*/ 	.word	0x00001030
        /*0808*/ 	.word	0x000000ff
        /*080c*/ 	.word	0x00000388
        /*0810*/ 	.short	0x0100
        /*0812*/ 	.byte	0x05
	.zero		1


	//   ....[115]....
        /*0814*/ 	.word	0x00001040
        /*0818*/ 	.word	0x000000ff
        /*081c*/ 	.word	0x00000398
        /*0820*/ 	.short	0x0100
        /*0822*/ 	.byte	0x05
	.zero		1


	//   ....[116]....
        /*0824*/ 	.word	0x00001170
        /*0828*/ 	.word	0x000000ff
        /*082c*/ 	.word	0x000003a0
        /*0830*/ 	.short	0x0100
        /*0832*/ 	.byte	0x06
	.zero		1


	//   ....[117]....
        /*0834*/ 	.word	0x00001180
        /*0838*/ 	.word	0x000000ff
        /*083c*/ 	.word	0x000003c0
        /*0840*/ 	.short	0x0100
        /*0842*/ 	.byte	0x06
	.zero		1


	//   ....[118]....
        /*0844*/ 	.word	0x00001190
        /*0848*/ 	.word	0x000000ff
        /*084c*/ 	.word	0x000003a8
        /*0850*/ 	.short	0x0100
        /*0852*/ 	.byte	0x06
	.zero		1


	//   ....[119]....
        /*0854*/ 	.word	0x000011a0
        /*0858*/ 	.word	0x000000ff
        /*085c*/ 	.word	0x000003c8
        /*0860*/ 	.short	0x0100
        /*0862*/ 	.byte	0x06
	.zero		1


	//   ....[120]....
        /*0864*/ 	.word	0x000011b0
        /*0868*/ 	.word	0x000000ff
        /*086c*/ 	.word	0x000003b0
        /*0870*/ 	.short	0x0100
        /*0872*/ 	.byte	0x06
	.zero		1


	//   ....[121]....
        /*0874*/ 	.word	0x000011c0
        /*0878*/ 	.word	0x000000ff
        /*087c*/ 	.word	0x000003d0
        /*0880*/ 	.short	0x0100
        /*0882*/ 	.byte	0x06
	.zero		1


	//   ....[122]....
        /*0884*/ 	.word	0x000011d0
        /*0888*/ 	.word	0x000000ff
        /*088c*/ 	.word	0x000003b8
        /*0890*/ 	.short	0x0100
        /*0892*/ 	.byte	0x06
	.zero		1


	//   ....[123]....
        /*0894*/ 	.word	0x000011e0
        /*0898*/ 	.word	0x000000ff
        /*089c*/ 	.word	0x000003d8
        /*08a0*/ 	.short	0x0100
        /*08a2*/ 	.byte	0x06
	.zero		1


	//   ....[124]....
        /*08a4*/ 	.word	0x000012d0
        /*08a8*/ 	.word	0x000000ff
        /*08ac*/ 	.word	0x000003e0
        /*08b0*/ 	.short	0x0100
        /*08b2*/ 	.byte	0x05
	.zero		1


	//   ....[125]....
        /*08b4*/ 	.word	0x000012e0
        /*08b8*/ 	.word	0x000000ff
        /*08bc*/ 	.word	0x000003f0
        /*08c0*/ 	.short	0x0100
        /*08c2*/ 	.byte	0x05
	.zero		1


	//   ....[126]....
        /*08c4*/ 	.word	0x000012f0
        /*08c8*/ 	.word	0x000000ff
        /*08cc*/ 	.word	0x000003e8
        /*08d0*/ 	.short	0x0100
        /*08d2*/ 	.byte	0x05
	.zero		1


	//   ....[127]....
        /*08d4*/ 	.word	0x00001300
        /*08d8*/ 	.word	0x000000ff
        /*08dc*/ 	.word	0x000003f8
        /*08e0*/ 	.short	0x0100
        /*08e2*/ 	.byte	0x05
	.zero		1


	//   ....[128]....
        /*08e4*/ 	.word	0x00001bd0
        /*08e8*/ 	.word	0x00000003
        /*08ec*/ 	.word	0x000003f0
        /*08f0*/ 	.short	0x010a
        /*08f2*/ 	.byte	0xff
	.zero		1


	//   ....[129]....
        /*08f4*/ 	.word	0x00001c00
        /*08f8*/ 	.word	0x00000003
        /*08fc*/ 	.word	0x000003e0
        /*0900*/ 	.short	0x0101
        /*0902*/ 	.byte	0xff
	.zero		1


	//   ....[130]....
        /*0904*/ 	.word	0x00001cd0
        /*0908*/ 	.word	0x000000ff
        /*090c*/ 	.word	0x000001b0
        /*0910*/ 	.short	0x010a
        /*0912*/ 	.byte	0x08
	.zero		1


	//   ....[131]....
        /*0914*/ 	.word	0x00001d70
        /*0918*/ 	.word	0x000000ff
        /*091c*/ 	.word	0x000001b0
        /*0920*/ 	.short	0x010a
        /*0922*/ 	.byte	0x21
	.zero		1


	//   ....[132]....
        /*0924*/ 	.word	0x00001ed0
        /*0928*/ 	.word	0x000000ff
        /*092c*/ 	.word	0x000001b0
        /*0930*/ 	.short	0x010a
        /*0932*/ 	.byte	0x08
	.zero		1


	//   ....[133]....
        /*0934*/ 	.word	0x00001fc0
        /*0938*/ 	.word	0x000000ff
        /*093c*/ 	.word	0x00000378
        /*0940*/ 	.short	0x0101
        /*0942*/ 	.byte	0x04
	.zero		1


	//   ....[134]....
        /*0944*/ 	.word	0x00001fe0
        /*0948*/ 	.word	0x000000ff
        /*094c*/ 	.word	0x000001b0
        /*0950*/ 	.short	0x010a
        /*0952*/ 	.byte	0x08
	.zero		1


	//   ....[135]....
        /*0954*/ 	.word	0x00002060
        /*0958*/ 	.word	0x000000ff
        /*095c*/ 	.word	0x000001b0
        /*0960*/ 	.short	0x010a
        /*0962*/ 	.byte	0x11
	.zero		1


	//   ....[136]....
        /*0964*/ 	.word	0x000021c0
        /*0968*/ 	.word	0x000000ff
        /*096c*/ 	.word	0x000001b0
        /*0970*/ 	.short	0x010a
        /*0972*/ 	.byte	0x08
	.zero		1


	//   ....[137]....
        /*0974*/ 	.word	0x000022e0
        /*0978*/ 	.word	0x00000002
        /*097c*/ 	.word	0x00000380
        /*0980*/ 	.short	0x010a
        /*0982*/ 	.byte	0xff
	.zero		1


	//   ....[138]....
        /*0984*/ 	.word	0x000023a0
        /*0988*/ 	.word	0x00000002
        /*098c*/ 	.word	0x00000000
        /*0990*/ 	.short	0x0101
        /*0992*/ 	.byte	0xff
	.zero		1


	//   ....[139]....
        /*0994*/ 	.word	0x00002900
        /*0998*/ 	.word	0x000000ff
        /*099c*/ 	.word	0x00000000
        /*09a0*/ 	.short	0x010a
        /*09a2*/ 	.byte	0x05
	.zero		1


	//   ....[140]....
        /*09a4*/ 	.word	0x00002990
        /*09a8*/ 	.word	0x000000ff
        /*09ac*/ 	.word	0x00000000
        /*09b0*/ 	.short	0x010a
        /*09b2*/ 	.byte	0x05
	.zero		1


	//   ....[141]....
        /*09b4*/ 	.word	0x00002a20
        /*09b8*/ 	.word	0x000000ff
        /*09bc*/ 	.word	0x00000000
        /*09c0*/ 	.short	0x010a
        /*09c2*/ 	.byte	0x05
	.zero		1


	//   ....[142]....
        /*09c4*/ 	.word	0x00002ab0
        /*09c8*/ 	.word	0x000000ff
        /*09cc*/ 	.word	0x00000000
        /*09d0*/ 	.short	0x010a
        /*09d2*/ 	.byte	0x05
	.zero		1


	//   ....[143]....
        /*09d4*/ 	.word	0x00002b40
        /*09d8*/ 	.word	0x000000ff
        /*09dc*/ 	.word	0x00000000
        /*09e0*/ 	.short	0x010a
        /*09e2*/ 	.byte	0x05
	.zero		1


	//   ....[144]....
        /*09e4*/ 	.word	0x00002bd0
        /*09e8*/ 	.word	0x000000ff
        /*09ec*/ 	.word	0x00000000
        /*09f0*/ 	.short	0x010a
        /*09f2*/ 	.byte	0x05
	.zero		1


	//   ....[145]....
        /*09f4*/ 	.word	0x00002c60
        /*09f8*/ 	.word	0x000000ff
        /*09fc*/ 	.word	0x00000000
        /*0a00*/ 	.short	0x010a
        /*0a02*/ 	.byte	0x05
	.zero		1


	//   ....[146]....
        /*0a04*/ 	.word	0x00002cf0
        /*0a08*/ 	.word	0x000000ff
        /*0a0c*/ 	.word	0x00000000
        /*0a10*/ 	.short	0x010a
        /*0a12*/ 	.byte	0x05
	.zero		1


	//   ....[147]....
        /*0a14*/ 	.word	0x00002d80
        /*0a18*/ 	.word	0x000000ff
        /*0a1c*/ 	.word	0x00000000
        /*0a20*/ 	.short	0x010a
        /*0a22*/ 	.byte	0x05
	.zero		1


	//   ....[148]....
        /*0a24*/ 	.word	0x00002e10
        /*0a28*/ 	.word	0x000000ff
        /*0a2c*/ 	.word	0x00000000
        /*0a30*/ 	.short	0x010a
        /*0a32*/ 	.byte	0x05
	.zero		1


	//   ....[149]....
        /*0a34*/ 	.word	0x00002ea0
        /*0a38*/ 	.word	0x000000ff
        /*0a3c*/ 	.word	0x00000000
        /*0a40*/ 	.short	0x010a
        /*0a42*/ 	.byte	0x05
	.zero		1


	//   ....[150]....
        /*0a44*/ 	.word	0x00002f30
        /*0a48*/ 	.word	0x000000ff
        /*0a4c*/ 	.word	0x00000000
        /*0a50*/ 	.short	0x010a
        /*0a52*/ 	.byte	0x05
	.zero		1


	//   ....[151]....
        /*0a54*/ 	.word	0x00002fc0
        /*0a58*/ 	.word	0x000000ff
        /*0a5c*/ 	.word	0x00000000
        /*0a60*/ 	.short	0x010a
        /*0a62*/ 	.byte	0x05
	.zero		1


	//   ....[152]....
        /*0a64*/ 	.word	0x00003050
        /*0a68*/ 	.word	0x000000ff
        /*0a6c*/ 	.word	0x00000000
        /*0a70*/ 	.short	0x010a
        /*0a72*/ 	.byte	0x05
	.zero		1


	//   ....[153]....
        /*0a74*/ 	.word	0x000030e0
        /*0a78*/ 	.word	0x000000ff
        /*0a7c*/ 	.word	0x00000000
        /*0a80*/ 	.short	0x010a
        /*0a82*/ 	.byte	0x05
	.zero		1


	//   ....[154]....
        /*0a84*/ 	.word	0x00003170
        /*0a88*/ 	.word	0x000000ff
        /*0a8c*/ 	.word	0x00000000
        /*0a90*/ 	.short	0x010a
        /*0a92*/ 	.byte	0x05
	.zero		1


	//   ....[155]....
        /*0a94*/ 	.word	0x00003200
        /*0a98*/ 	.word	0x000000ff
        /*0a9c*/ 	.word	0x00000000
        /*0aa0*/ 	.short	0x010a
        /*0aa2*/ 	.byte	0x05
	.zero		1


	//   ....[156]....
        /*0aa4*/ 	.word	0x00003290
        /*0aa8*/ 	.word	0x000000ff
        /*0aac*/ 	.word	0x00000000
        /*0ab0*/ 	.short	0x010a
        /*0ab2*/ 	.byte	0x05
	.zero		1


	//   ....[157]....
        /*0ab4*/ 	.word	0x00003320
        /*0ab8*/ 	.word	0x000000ff
        /*0abc*/ 	.word	0x00000000
        /*0ac0*/ 	.short	0x010a
        /*0ac2*/ 	.byte	0x05
	.zero		1


	//   ....[158]....
        /*0ac4*/ 	.word	0x000033b0
        /*0ac8*/ 	.word	0x000000ff
        /*0acc*/ 	.word	0x00000000
        /*0ad0*/ 	.short	0x010a
        /*0ad2*/ 	.byte	0x05
	.zero		1


	//   ....[159]....
        /*0ad4*/ 	.word	0x00003440
        /*0ad8*/ 	.word	0x000000ff
        /*0adc*/ 	.word	0x00000000
        /*0ae0*/ 	.short	0x010a
        /*0ae2*/ 	.byte	0x05
	.zero		1


	//   ....[160]....
        /*0ae4*/ 	.word	0x000034d0
        /*0ae8*/ 	.word	0x000000ff
        /*0aec*/ 	.word	0x00000000
        /*0af0*/ 	.short	0x010a
        /*0af2*/ 	.byte	0x05
	.zero		1


	//   ....[161]....
        /*0af4*/ 	.word	0x00003560
        /*0af8*/ 	.word	0x000000ff
        /*0afc*/ 	.word	0x00000000
        /*0b00*/ 	.short	0x010a
        /*0b02*/ 	.byte	0x05
	.zero		1


	//   ....[162]....
        /*0b04*/ 	.word	0x000035f0
        /*0b08*/ 	.word	0x000000ff
        /*0b0c*/ 	.word	0x00000000
        /*0b10*/ 	.short	0x010a
        /*0b12*/ 	.byte	0x05
	.zero		1


	//   ....[163]....
        /*0b14*/ 	.word	0x00003680
        /*0b18*/ 	.word	0x000000ff
        /*0b1c*/ 	.word	0x00000000
        /*0b20*/ 	.short	0x010a
        /*0b22*/ 	.byte	0x05
	.zero		1


	//   ....[164]....
        /*0b24*/ 	.word	0x00003710
        /*0b28*/ 	.word	0x000000ff
        /*0b2c*/ 	.word	0x00000000
        /*0b30*/ 	.short	0x010a
        /*0b32*/ 	.byte	0x05
	.zero		1


	//   ....[165]....
        /*0b34*/ 	.word	0x000037a0
        /*0b38*/ 	.word	0x000000ff
        /*0b3c*/ 	.word	0x00000000
        /*0b40*/ 	.short	0x010a
        /*0b42*/ 	.byte	0x05
	.zero		1


	//   ....[166]....
        /*0b44*/ 	.word	0x00003830
        /*0b48*/ 	.word	0x000000ff
        /*0b4c*/ 	.word	0x00000000
        /*0b50*/ 	.short	0x010a
        /*0b52*/ 	.byte	0x05
	.zero		1


	//   ....[167]....
        /*0b54*/ 	.word	0x000038c0
        /*0b58*/ 	.word	0x000000ff
        /*0b5c*/ 	.word	0x00000000
        /*0b60*/ 	.short	0x010a
        /*0b62*/ 	.byte	0x05
	.zero		1


	//   ....[168]....
        /*0b64*/ 	.word	0x00003950
        /*0b68*/ 	.word	0x000000ff
        /*0b6c*/ 	.word	0x00000000
        /*0b70*/ 	.short	0x010a
        /*0b72*/ 	.byte	0x05
	.zero		1


	//   ....[169]....
        /*0b74*/ 	.word	0x000039e0
        /*0b78*/ 	.word	0x000000ff
        /*0b7c*/ 	.word	0x00000000
        /*0b80*/ 	.short	0x010a
        /*0b82*/ 	.byte	0x05
	.zero		1


	//   ....[170]....
        /*0b84*/ 	.word	0x00003a70
        /*0b88*/ 	.word	0x000000ff
        /*0b8c*/ 	.word	0x00000000
        /*0b90*/ 	.short	0x010a
        /*0b92*/ 	.byte	0x05
	.zero		1


	//   ....[171]....
        /*0b94*/ 	.word	0x00003b00
        /*0b98*/ 	.word	0x000000ff
        /*0b9c*/ 	.word	0x00000000
        /*0ba0*/ 	.short	0x010a
        /*0ba2*/ 	.byte	0x05
	.zero		1


	//   ....[172]....
        /*0ba4*/ 	.word	0x00003b90
        /*0ba8*/ 	.word	0x000000ff
        /*0bac*/ 	.word	0x00000000
        /*0bb0*/ 	.short	0x010a
        /*0bb2*/ 	.byte	0x05
	.zero		1


	//   ....[173]....
        /*0bb4*/ 	.word	0x00003c20
        /*0bb8*/ 	.word	0x000000ff
        /*0bbc*/ 	.word	0x00000000
        /*0bc0*/ 	.short	0x010a
        /*0bc2*/ 	.byte	0x05
	.zero		1


	//   ....[174]....
        /*0bc4*/ 	.word	0x00003cb0
        /*0bc8*/ 	.word	0x000000ff
        /*0bcc*/ 	.word	0x00000000
        /*0bd0*/ 	.short	0x010a
        /*0bd2*/ 	.byte	0x05
	.zero		1


	//   ....[175]....
        /*0bd4*/ 	.word	0x00003d40
        /*0bd8*/ 	.word	0x000000ff
        /*0bdc*/ 	.word	0x00000000
        /*0be0*/ 	.short	0x010a
        /*0be2*/ 	.byte	0x05
	.zero		1


	//   ....[176]....
        /*0be4*/ 	.word	0x00003dd0
        /*0be8*/ 	.word	0x000000ff
        /*0bec*/ 	.word	0x00000000
        /*0bf0*/ 	.short	0x010a
        /*0bf2*/ 	.byte	0x05
	.zero		1


	//   ....[177]....
        /*0bf4*/ 	.word	0x00003e60
        /*0bf8*/ 	.word	0x000000ff
        /*0bfc*/ 	.word	0x00000000
        /*0c00*/ 	.short	0x010a
        /*0c02*/ 	.byte	0x05
	.zero		1


	//   ....[178]....
        /*0c04*/ 	.word	0x00003ef0
        /*0c08*/ 	.word	0x000000ff
        /*0c0c*/ 	.word	0x00000000
        /*0c10*/ 	.short	0x010a
        /*0c12*/ 	.byte	0x05
	.zero		1


	//   ....[179]....
        /*0c14*/ 	.word	0x00003f80
        /*0c18*/ 	.word	0x000000ff
        /*0c1c*/ 	.word	0x00000000
        /*0c20*/ 	.short	0x010a
        /*0c22*/ 	.byte	0x05
	.zero		1


	//   ....[180]....
        /*0c24*/ 	.word	0x00004010
        /*0c28*/ 	.word	0x000000ff
        /*0c2c*/ 	.word	0x00000000
        /*0c30*/ 	.short	0x010a
        /*0c32*/ 	.byte	0x05
	.zero		1


	//   ....[181]....
        /*0c34*/ 	.word	0x000040a0
        /*0c38*/ 	.word	0x000000ff
        /*0c3c*/ 	.word	0x00000000
        /*0c40*/ 	.short	0x010a
        /*0c42*/ 	.byte	0x05
	.zero		1


	//   ....[182]....
        /*0c44*/ 	.word	0x00004130
        /*0c48*/ 	.word	0x000000ff
        /*0c4c*/ 	.word	0x00000000
        /*0c50*/ 	.short	0x010a
        /*0c52*/ 	.byte	0x05
	.zero		1


	//   ....[183]....
        /*0c54*/ 	.word	0x000041c0
        /*0c58*/ 	.word	0x000000ff
        /*0c5c*/ 	.word	0x00000000
        /*0c60*/ 	.short	0x010a
        /*0c62*/ 	.byte	0x05
	.zero		1


	//   ....[184]....
        /*0c64*/ 	.word	0x00004250
        /*0c68*/ 	.word	0x000000ff
        /*0c6c*/ 	.word	0x00000000
        /*0c70*/ 	.short	0x010a
        /*0c72*/ 	.byte	0x05
	.zero		1


	//   ....[185]....
        /*0c74*/ 	.word	0x000042e0
        /*0c78*/ 	.word	0x000000ff
        /*0c7c*/ 	.word	0x00000000
        /*0c80*/ 	.short	0x010a
        /*0c82*/ 	.byte	0x05
	.zero		1


	//   ....[186]....
        /*0c84*/ 	.word	0x00004370
        /*0c88*/ 	.word	0x000000ff
        /*0c8c*/ 	.word	0x00000000
        /*0c90*/ 	.short	0x010a
        /*0c92*/ 	.byte	0x05
	.zero		1


	//   ....[187]....
        /*0c94*/ 	.word	0x00004400
        /*0c98*/ 	.word	0x000000ff
        /*0c9c*/ 	.word	0x00000000
        /*0ca0*/ 	.short	0x010a
        /*0ca2*/ 	.byte	0x05
	.zero		1


	//   ....[188]....
        /*0ca4*/ 	.word	0x00004490
        /*0ca8*/ 	.word	0x000000ff
        /*0cac*/ 	.word	0x00000000
        /*0cb0*/ 	.short	0x010a
        /*0cb2*/ 	.byte	0x05
	.zero		1


	//   ....[189]....
        /*0cb4*/ 	.word	0x00004520
        /*0cb8*/ 	.word	0x000000ff
        /*0cbc*/ 	.word	0x00000000
        /*0cc0*/ 	.short	0x010a
        /*0cc2*/ 	.byte	0x05
	.zero		1


	//   ....[190]....
        /*0cc4*/ 	.word	0x000045b0
        /*0cc8*/ 	.word	0x000000ff
        /*0ccc*/ 	.word	0x00000000
        /*0cd0*/ 	.short	0x010a
        /*0cd2*/ 	.byte	0x05
	.zero		1


	//   ....[191]....
        /*0cd4*/ 	.word	0x00004640
        /*0cd8*/ 	.word	0x000000ff
        /*0cdc*/ 	.word	0x00000000
        /*0ce0*/ 	.short	0x010a
        /*0ce2*/ 	.byte	0x05
	.zero		1


	//   ....[192]....
        /*0ce4*/ 	.word	0x000046e0
        /*0ce8*/ 	.word	0x00000000
        /*0cec*/ 	.word	0x00000000
        /*0cf0*/ 	.short	0x010a
        /*0cf2*/ 	.byte	0xff
	.zero		1


	//   ....[193]....
        /*0cf4*/ 	.word	0x00004800
        /*0cf8*/ 	.word	0x00000000
        /*0cfc*/ 	.word	0x000003e0
        /*0d00*/ 	.short	0x010a
        /*0d02*/ 	.byte	0xff
	.zero		1


	//   ....[194]....
        /*0d04*/ 	.word	0x00004860
        /*0d08*/ 	.word	0x00000004
        /*0d0c*/ 	.word	0x00000000
        /*0d10*/ 	.short	0x0101
        /*0d12*/ 	.byte	0xff
	.zero		1


	//   ....[195]....
        /*0d14*/ 	.word	0x00004880
        /*0d18*/ 	.word	0x000000ff
        /*0d1c*/ 	.word	0x00000390
        /*0d20*/ 	.short	0x010a
        /*0d22*/ 	.byte	0x05
	.zero		1


	//   ....[196]....
        /*0d24*/ 	.word	0x000049a0
        /*0d28*/ 	.word	0x00000000
        /*0d2c*/ 	.word	0x00000380
        /*0d30*/ 	.short	0x010a
        /*0d32*/ 	.byte	0xff
	.zero		1


	//   ....[197]....
        /*0d34*/ 	.word	0x00004ab0
        /*0d38*/ 	.word	0x00000000
        /*0d3c*/ 	.word	0x00000000
        /*0d40*/ 	.short	0x0101
        /*0d42*/ 	.byte	0xff
	.zero		1


	//   ....[198]....
        /*0d44*/ 	.word	0x00004b40
        /*0d48*/ 	.word	0x000000ff
        /*0d4c*/ 	.word	0x00000390
        /*0d50*/ 	.short	0x0106
        /*0d52*/ 	.byte	0x05
	.zero		1


	//   ....[199]....
        /*0d54*/ 	.word	0x00004b60
        /*0d58*/ 	.word	0x000000ff
        /*0d5c*/ 	.word	0x00000390
        /*0d60*/ 	.short	0x010a
        /*0d62*/ 	.byte	0x05
	.zero		1


	//   ....[200]....
        /*0d64*/ 	.word	0x00004bf0
        /*0d68*/ 	.word	0x000000ff
        /*0d6c*/ 	.word	0x00000390
        /*0d70*/ 	.short	0x0106
        /*0d72*/ 	.byte	0x04
	.zero		1


	//   ....[201]....
        /*0d74*/ 	.word	0x00004c30
        /*0d78*/ 	.word	0x00000000
        /*0d7c*/ 	.word	0x00000390
        /*0d80*/ 	.short	0x010a
        /*0d82*/ 	.byte	0xff
	.zero		1


	//   ....[202]....
        /*0d84*/ 	.word	0x00005110
        /*0d88*/ 	.word	0x00000000
        /*0d8c*/ 	.word	0x00000380
        /*0d90*/ 	.short	0x010a
        /*0d92*/ 	.byte	0xff
	.zero		1


	//   ....[203]....
        /*0d94*/ 	.word	0x00005210
        /*0d98*/ 	.word	0x00000003
        /*0d9c*/ 	.word	0x00000000
        /*0da0*/ 	.short	0x0101
        /*0da2*/ 	.byte	0xff
	.zero		1


	//   ....[204]....
        /*0da4*/ 	.word	0x00005220
        /*0da8*/ 	.word	0x000000ff
        /*0dac*/ 	.word	0x00000000
        /*0db0*/ 	.short	0x010a
        /*0db2*/ 	.byte	0x04
	.zero		1


	//   ....[205]....
        /*0db4*/ 	.word	0x00005240
        /*0db8*/ 	.word	0x000000ff
        /*0dbc*/ 	.word	0x000003c0
        /*0dc0*/ 	.short	0x010a
        /*0dc2*/ 	.byte	0x09
	.zero		1


	//   ....[206]....
        /*0dc4*/ 	.word	0x00005380
        /*0dc8*/ 	.word	0x000000ff
        /*0dcc*/ 	.word	0x00000000
        /*0dd0*/ 	.short	0x010a
        /*0dd2*/ 	.byte	0x07
	.zero		1


	//   ....[207]....
        /*0dd4*/ 	.word	0x000054b0
        /*0dd8*/ 	.word	0x000000ff
        /*0ddc*/ 	.word	0x00000000
        /*0de0*/ 	.short	0x010a
        /*0de2*/ 	.byte	0x04
	.zero		1


	//   ....[208]....
        /*0de4*/ 	.word	0x00005660
        /*0de8*/ 	.word	0x000000ff
        /*0dec*/ 	.word	0x00000000
        /*0df0*/ 	.short	0x010a
        /*0df2*/ 	.byte	0x05
	.zero		1


	//   ....[209]....
        /*0df4*/ 	.word	0x000056f0
        /*0df8*/ 	.word	0x000000ff
        /*0dfc*/ 	.word	0x00000000
        /*0e00*/ 	.short	0x010a
        /*0e02*/ 	.byte	0x05
	.zero		1


	//   ....[210]....
        /*0e04*/ 	.word	0x00005780
        /*0e08*/ 	.word	0x000000ff
        /*0e0c*/ 	.word	0x00000000
        /*0e10*/ 	.short	0x010a
        /*0e12*/ 	.byte	0x05
	.zero		1


	//   ....[211]....
        /*0e14*/ 	.word	0x00005810
        /*0e18*/ 	.word	0x000000ff
        /*0e1c*/ 	.word	0x00000000
        /*0e20*/ 	.short	0x010a
        /*0e22*/ 	.byte	0x07
	.zero		1


	//   ....[212]....
        /*0e24*/ 	.word	0x00005c50
        /*0e28*/ 	.word	0x00000000
        /*0e2c*/ 	.word	0x00000380
        /*0e30*/ 	.short	0x010a
        /*0e32*/ 	.byte	0xff
	.zero		1


	//   ....[213]....
        /*0e34*/ 	.word	0x00005d40
        /*0e38*/ 	.word	0x00000000
        /*0e3c*/ 	.word	0x00000000
        /*0e40*/ 	.short	0x0101
        /*0e42*/ 	.byte	0xff
	.zero		1


	//   ....[214]....
        /*0e44*/ 	.word	0x00006060
        /*0e48*/ 	.word	0x000000ff
        /*0e4c*/ 	.word	0x00000378
        /*0e50*/ 	.short	0x010a
        /*0e52*/ 	.byte	0x06
	.zero		1


	//   ....[215]....
        /*0e54*/ 	.word	0x000061e0
        /*0e58*/ 	.word	0x000000ff
        /*0e5c*/ 	.word	0x00000368
        /*0e60*/ 	.short	0x010a
        /*0e62*/ 	.byte	0x06
	.zero		1


	//   ....[216]....
        /*0e64*/ 	.word	0x00006510
        /*0e68*/ 	.word	0x000000ff
        /*0e6c*/ 	.word	0x00000360
        /*0e70*/ 	.short	0x010b
        /*0e72*/ 	.byte	0x06
	.zero		1


	//   ....[217]....
        /*0e74*/ 	.word	0x00006530
        /*0e78*/ 	.word	0x000000ff
        /*0e7c*/ 	.word	0x00000000
        /*0e80*/ 	.short	0x0101
        /*0e82*/ 	.byte	0x25
	.zero		1


	//   ....[218]....
        /*0e84*/ 	.word	0x00006570
        /*0e88*/ 	.word	0x00000000
        /*0e8c*/ 	.word	0x00000368
        /*0e90*/ 	.short	0x010a
        /*0e92*/ 	.byte	0xff
	.zero		1


	//   ....[219]....
        /*0e94*/ 	.word	0x000068d0
        /*0e98*/ 	.word	0x00000000
        /*0e9c*/ 	.word	0x00000380
        /*0ea0*/ 	.short	0x010a
        /*0ea2*/ 	.byte	0xff
	.zero		1


	//   ....[220]....
        /*0ea4*/ 	.word	0x000069e0
        /*0ea8*/ 	.word	0x00000000
        /*0eac*/ 	.word	0x00000000
        /*0eb0*/ 	.short	0x0101
        /*0eb2*/ 	.byte	0xff
	.zero		1


	//   ....[221]....
        /*0eb4*/ 	.word	0x00007390
        /*0eb8*/ 	.word	0x000000ff
        /*0ebc*/ 	.word	0x00000360
        /*0ec0*/ 	.short	0x010a
        /*0ec2*/ 	.byte	0x2b
	.zero		1


	//   ....[222]....
        /*0ec4*/ 	.word	0x000073b0
        /*0ec8*/ 	.word	0x0000005c
        /*0ecc*/ 	.word	0x000003a0
        /*0ed0*/ 	.short	0x010a
        /*0ed2*/ 	.byte	0xff
	.zero		1


	//   ....[223]....
        /*0ed4*/ 	.word	0x00007500
        /*0ed8*/ 	.word	0x000000ff
        /*0edc*/ 	.word	0x00000360
        /*0ee0*/ 	.short	0x010a
        /*0ee2*/ 	.byte	0x2b
	.zero		1


	//   ....[224]....
        /*0ee4*/ 	.word	0x000075e0
        /*0ee8*/ 	.word	0x000000ff
        /*0eec*/ 	.word	0x00000000
        /*0ef0*/ 	.short	0x0101
        /*0ef2*/ 	.byte	0x04
	.zero		1


	//   ....[225]....
        /*0ef4*/ 	.word	0x00007640
        /*0ef8*/ 	.word	0x0000005c
        /*0efc*/ 	.word	0x000003a0
        /*0f00*/ 	.short	0x010a
        /*0f02*/ 	.byte	0xff
	.zero		1


	//   ....[226]....
        /*0f04*/ 	.word	0x00007a10
        /*0f08*/ 	.word	0x000000ff
        /*0f0c*/ 	.word	0x00000000
        /*0f10*/ 	.short	0x0101
        /*0f12*/ 	.byte	0x05
	.zero		1


	//   ....[227]....
        /*0f14*/ 	.word	0x000082a0
        /*0f18*/ 	.word	0x00000003
        /*0f1c*/ 	.word	0x000003f0
        /*0f20*/ 	.short	0x010a
        /*0f22*/ 	.byte	0xff
	.zero		1


	//   ....[228]....
        /*0f24*/ 	.word	0x00008300
        /*0f28*/ 	.word	0x00000002
        /*0f2c*/ 	.word	0x000001b0
        /*0f30*/ 	.short	0x010a
        /*0f32*/ 	.byte	0xff
	.zero		1


	//   ....[229]....
        /*0f34*/ 	.word	0x00008360
        /*0f38*/ 	.word	0x00000002
        /*0f3c*/ 	.word	0x000001b0
        /*0f40*/ 	.short	0x010a
        /*0f42*/ 	.byte	0xff
	.zero		1


	//   ....[230]....
        /*0f44*/ 	.word	0x000083b0
        /*0f48*/ 	.word	0x00000002
        /*0f4c*/ 	.word	0x00000380
        /*0f50*/ 	.short	0x010a
        /*0f52*/ 	.byte	0xff
	.zero		1


	//   ....[231]....
        /*0f54*/ 	.word	0x00008410
        /*0f58*/ 	.word	0x00000000
        /*0f5c*/ 	.word	0x00000000
        /*0f60*/ 	.short	0x010a
        /*0f62*/ 	.byte	0xff
	.zero		1


	//   ....[232]....
        /*0f64*/ 	.word	0x00008470
        /*0f68*/ 	.word	0x00000000
        /*0f6c*/ 	.word	0x00000000
        /*0f70*/ 	.short	0x010a
        /*0f72*/ 	.byte	0xff
	.zero		1


	//   ....[233]....
        /*0f74*/ 	.word	0x000084d0
        /*0f78*/ 	.word	0x00000000
        /*0f7c*/ 	.word	0x00000000
        /*0f80*/ 	.short	0x010a
        /*0f82*/ 	.byte	0xff
	.zero		1


	//   ....[234]....
        /*0f84*/ 	.word	0x00008530
        /*0f88*/ 	.word	0x00000000
        /*0f8c*/ 	.word	0x00000000
        /*0f90*/ 	.short	0x010a
        /*0f92*/ 	.byte	0xff
	.zero		1


	//   ....[235]....
        /*0f94*/ 	.word	0x00008590
        /*0f98*/ 	.word	0x00000000
        /*0f9c*/ 	.word	0x00000000
        /*0fa0*/ 	.short	0x010a
        /*0fa2*/ 	.byte	0xff
	.zero		1


	//   ....[236]....
        /*0fa4*/ 	.word	0x000085f0
        /*0fa8*/ 	.word	0x00000000
        /*0fac*/ 	.word	0x00000000
        /*0fb0*/ 	.short	0x010a
        /*0fb2*/ 	.byte	0xff
	.zero		1


	//   ....[237]....
        /*0fb4*/ 	.word	0x00008650
        /*0fb8*/ 	.word	0x00000000
        /*0fbc*/ 	.word	0x00000000
        /*0fc0*/ 	.short	0x010a
        /*0fc2*/ 	.byte	0xff
	.zero		1


	//   ....[238]....
        /*0fc4*/ 	.word	0x000086b0
        /*0fc8*/ 	.word	0x00000000
        /*0fcc*/ 	.word	0x00000000
        /*0fd0*/ 	.short	0x010a
        /*0fd2*/ 	.byte	0xff
	.zero		1


	//   ....[239]....
        /*0fd4*/ 	.word	0x00008710
        /*0fd8*/ 	.word	0x00000000
        /*0fdc*/ 	.word	0x00000000
        /*0fe0*/ 	.short	0x010a
        /*0fe2*/ 	.byte	0xff
	.zero		1


	//   ....[240]....
        /*0fe4*/ 	.word	0x00008770
        /*0fe8*/ 	.word	0x00000000
        /*0fec*/ 	.word	0x00000000
        /*0ff0*/ 	.short	0x010a
        /*0ff2*/ 	.byte	0xff
	.zero		1


	//   ....[241]....
        /*0ff4*/ 	.word	0x000087d0
        /*0ff8*/ 	.word	0x00000000
        /*0ffc*/ 	.word	0x00000000
        /*1000*/ 	.short	0x010a
        /*1002*/ 	.byte	0xff
	.zero		1


	//   ....[242]....
        /*1004*/ 	.word	0x00008830
        /*1008*/ 	.word	0x00000000
        /*100c*/ 	.word	0x00000000
        /*1010*/ 	.short	0x010a
        /*1012*/ 	.byte	0xff
	.zero		1


	//   ....[243]....
        /*1014*/ 	.word	0x00008890
        /*1018*/ 	.word	0x00000000
        /*101c*/ 	.word	0x00000000
        /*1020*/ 	.short	0x010a
        /*1022*/ 	.byte	0xff
	.zero		1


	//   ....[244]....
        /*1024*/ 	.word	0x000088f0
        /*1028*/ 	.word	0x00000000
        /*102c*/ 	.word	0x00000000
        /*1030*/ 	.short	0x010a
        /*1032*/ 	.byte	0xff
	.zero		1


	//   ....[245]....
        /*1034*/ 	.word	0x00008950
        /*1038*/ 	.word	0x00000000
        /*103c*/ 	.word	0x00000000
        /*1040*/ 	.short	0x010a
        /*1042*/ 	.byte	0xff
	.zero		1


	//   ....[246]....
        /*1044*/ 	.word	0x000089b0
        /*1048*/ 	.word	0x00000000
        /*104c*/ 	.word	0x00000000
        /*1050*/ 	.short	0x010a
        /*1052*/ 	.byte	0xff
	.zero		1


	//   ....[247]....
        /*1054*/ 	.word	0x00008a10
        /*1058*/ 	.word	0x00000000
        /*105c*/ 	.word	0x00000000
        /*1060*/ 	.short	0x010a
        /*1062*/ 	.byte	0xff
	.zero		1


	//   ....[248]....
        /*1064*/ 	.word	0x00008a70
        /*1068*/ 	.word	0x00000000
        /*106c*/ 	.word	0x00000000
        /*1070*/ 	.short	0x010a
        /*1072*/ 	.byte	0xff
	.zero		1


	//   ....[249]....
        /*1074*/ 	.word	0x00008ad0
        /*1078*/ 	.word	0x00000000
        /*107c*/ 	.word	0x00000000
        /*1080*/ 	.short	0x010a
        /*1082*/ 	.byte	0xff
	.zero		1


	//   ....[250]....
        /*1084*/ 	.word	0x00008b30
        /*1088*/ 	.word	0x00000000
        /*108c*/ 	.word	0x00000000
        /*1090*/ 	.short	0x010a
        /*1092*/ 	.byte	0xff
	.zero		1


	//   ....[251]....
        /*1094*/ 	.word	0x00008b90
        /*1098*/ 	.word	0x00000000
        /*109c*/ 	.word	0x00000000
        /*10a0*/ 	.short	0x010a
        /*10a2*/ 	.byte	0xff
	.zero		1


	//   ....[252]....
        /*10a4*/ 	.word	0x00008bf0
        /*10a8*/ 	.word	0x00000000
        /*10ac*/ 	.word	0x00000000
        /*10b0*/ 	.short	0x010a
        /*10b2*/ 	.byte	0xff
	.zero		1


	//   ....[253]....
        /*10b4*/ 	.word	0x00008c50
        /*10b8*/ 	.word	0x00000000
        /*10bc*/ 	.word	0x00000000
        /*10c0*/ 	.short	0x010a
        /*10c2*/ 	.byte	0xff
	.zero		1


	//   ....[254]....
        /*10c4*/ 	.word	0x00008cb0
        /*10c8*/ 	.word	0x00000000
        /*10cc*/ 	.word	0x00000000
        /*10d0*/ 	.short	0x010a
        /*10d2*/ 	.byte	0xff
	.zero		1


	//   ....[255]....
        /*10d4*/ 	.word	0x00008d10
        /*10d8*/ 	.word	0x00000000
        /*10dc*/ 	.word	0x00000000
        /*10e0*/ 	.short	0x010a
        /*10e2*/ 	.byte	0xff
	.zero		1


	//   ....[0]....
        /*10e4*/ 	.word	0x00008d70
        /*10e8*/ 	.word	0x00000000
        /*10ec*/ 	.word	0x00000000
        /*10f0*/ 	.short	0x010a
        /*10f2*/ 	.byte	0xff
	.zero		1


	//   ....[1]....
        /*10f4*/ 	.word	0x00008dd0
        /*10f8*/ 	.word	0x00000000
        /*10fc*/ 	.word	0x00000000
        /*1100*/ 	.short	0x010a
        /*1102*/ 	.byte	0xff
	.zero		1


	//   ....[2]....
        /*1104*/ 	.word	0x00008e30
        /*1108*/ 	.word	0x00000000
        /*110c*/ 	.word	0x00000000
        /*1110*/ 	.short	0x010a
        /*1112*/ 	.byte	0xff
	.zero		1


	//   ....[3]....
        /*1114*/ 	.word	0x00008e90
        /*1118*/ 	.word	0x00000000
        /*111c*/ 	.word	0x00000000
        /*1120*/ 	.short	0x010a
        /*1122*/ 	.byte	0xff
	.zero		1


	//   ....[4]....
        /*1124*/ 	.word	0x00008ef0
        /*1128*/ 	.word	0x00000000
        /*112c*/ 	.word	0x00000000
        /*1130*/ 	.short	0x010a
        /*1132*/ 	.byte	0xff
	.zero		1


	//   ....[5]....
        /*1134*/ 	.word	0x00008f50
        /*1138*/ 	.word	0x00000000
        /*113c*/ 	.word	0x00000000
        /*1140*/ 	.short	0x010a
        /*1142*/ 	.byte	0xff
	.zero		1


	//   ....[6]....
        /*1144*/ 	.word	0x00008fb0
        /*1148*/ 	.word	0x00000000
        /*114c*/ 	.word	0x00000000
        /*1150*/ 	.short	0x010a
        /*1152*/ 	.byte	0xff
	.zero		1


	//   ....[7]....
        /*1154*/ 	.word	0x00009010
        /*1158*/ 	.word	0x00000000
        /*115c*/ 	.word	0x00000000
        /*1160*/ 	.short	0x010a
        /*1162*/ 	.byte	0xff
	.zero		1


	//   ....[8]....
        /*1164*/ 	.word	0x00009070
        /*1168*/ 	.word	0x00000000
        /*116c*/ 	.word	0x00000000
        /*1170*/ 	.short	0x010a
        /*1172*/ 	.byte	0xff
	.zero		1


	//   ....[9]....
        /*1174*/ 	.word	0x000090d0
        /*1178*/ 	.word	0x00000000
        /*117c*/ 	.word	0x00000000
        /*1180*/ 	.short	0x010a
        /*1182*/ 	.byte	0xff
	.zero		1


	//   ....[10]....
        /*1184*/ 	.word	0x00009130
        /*1188*/ 	.word	0x00000000
        /*118c*/ 	.word	0x00000000
        /*1190*/ 	.short	0x010a
        /*1192*/ 	.byte	0xff
	.zero		1


	//   ....[11]....
        /*1194*/ 	.word	0x00009190
        /*1198*/ 	.word	0x00000000
        /*119c*/ 	.word	0x00000000
        /*11a0*/ 	.short	0x010a
        /*11a2*/ 	.byte	0xff
	.zero		1


	//   ....[12]....
        /*11a4*/ 	.word	0x000091f0
        /*11a8*/ 	.word	0x00000000
        /*11ac*/ 	.word	0x00000000
        /*11b0*/ 	.short	0x010a
        /*11b2*/ 	.byte	0xff
	.zero		1


	//   ....[13]....
        /*11b4*/ 	.word	0x00009250
        /*11b8*/ 	.word	0x00000000
        /*11bc*/ 	.word	0x00000000
        /*11c0*/ 	.short	0x010a
        /*11c2*/ 	.byte	0xff
	.zero		1


	//   ....[14]....
        /*11c4*/ 	.word	0x000092b0
        /*11c8*/ 	.word	0x00000000
        /*11cc*/ 	.word	0x00000000
        /*11d0*/ 	.short	0x010a
        /*11d2*/ 	.byte	0xff
	.zero		1


	//   ....[15]....
        /*11d4*/ 	.word	0x00009310
        /*11d8*/ 	.word	0x00000000
        /*11dc*/ 	.word	0x00000000
        /*11e0*/ 	.short	0x010a
        /*11e2*/ 	.byte	0xff
	.zero		1


	//   ....[16]....
        /*11e4*/ 	.word	0x00009370
        /*11e8*/ 	.word	0x00000000
        /*11ec*/ 	.word	0x00000000
        /*11f0*/ 	.short	0x010a
        /*11f2*/ 	.byte	0xff
	.zero		1


	//   ....[17]....
        /*11f4*/ 	.word	0x000093d0
        /*11f8*/ 	.word	0x00000000
        /*11fc*/ 	.word	0x00000000
        /*1200*/ 	.short	0x010a
        /*1202*/ 	.byte	0xff
	.zero		1


	//   ....[18]....
        /*1204*/ 	.word	0x00009430
        /*1208*/ 	.word	0x00000000
        /*120c*/ 	.word	0x00000000
        /*1210*/ 	.short	0x010a
        /*1212*/ 	.byte	0xff
	.zero		1


	//   ....[19]....
        /*1214*/ 	.word	0x00009490
        /*1218*/ 	.word	0x00000000
        /*121c*/ 	.word	0x00000000
        /*1220*/ 	.short	0x010a
        /*1222*/ 	.byte	0xff
	.zero		1


	//   ....[20]....
        /*1224*/ 	.word	0x000094f0
        /*1228*/ 	.word	0x00000000
        /*122c*/ 	.word	0x00000000
        /*1230*/ 	.short	0x010a
        /*1232*/ 	.byte	0xff
	.zero		1


	//   ....[21]....
        /*1234*/ 	.word	0x00009550
        /*1238*/ 	.word	0x00000000
        /*123c*/ 	.word	0x00000000
        /*1240*/ 	.short	0x010a
        /*1242*/ 	.byte	0xff
	.zero		1


	//   ....[22]....
        /*1244*/ 	.word	0x000095b0
        /*1248*/ 	.word	0x00000000
        /*124c*/ 	.word	0x00000000
        /*1250*/ 	.short	0x010a
        /*1252*/ 	.byte	0xff
	.zero		1


	//   ....[23]....
        /*1254*/ 	.word	0x00009610
        /*1258*/ 	.word	0x00000000
        /*125c*/ 	.word	0x00000000
        /*1260*/ 	.short	0x010a
        /*1262*/ 	.byte	0xff
	.zero		1


	//   ....[24]....
        /*1264*/ 	.word	0x00009670
        /*1268*/ 	.word	0x00000000
        /*126c*/ 	.word	0x00000000
        /*1270*/ 	.short	0x010a
        /*1272*/ 	.byte	0xff
	.zero		1


	//   ....[25]....
        /*1274*/ 	.word	0x000096d0
        /*1278*/ 	.word	0x00000000
        /*127c*/ 	.word	0x00000000
        /*1280*/ 	.short	0x010a
        /*1282*/ 	.byte	0xff
	.zero		1


	//   ....[26]....
        /*1284*/ 	.word	0x00009730
        /*1288*/ 	.word	0x00000000
        /*128c*/ 	.word	0x00000000
        /*1290*/ 	.short	0x010a
        /*1292*/ 	.byte	0xff
	.zero		1


	//   ....[27]....
        /*1294*/ 	.word	0x00009790
        /*1298*/ 	.word	0x00000000
        /*129c*/ 	.word	0x00000000
        /*12a0*/ 	.short	0x010a
        /*12a2*/ 	.byte	0xff
	.zero		1


	//   ....[28]....
        /*12a4*/ 	.word	0x000097e0
        /*12a8*/ 	.word	0x00000000
        /*12ac*/ 	.word	0x000003e0
        /*12b0*/ 	.short	0x010a
        /*12b2*/ 	.byte	0xff
	.zero		1


	//   ....[29]....
        /*12b4*/ 	.word	0x00009840
        /*12b8*/ 	.word	0x00000000
        /*12bc*/ 	.word	0x00000390
        /*12c0*/ 	.short	0x010a
        /*12c2*/ 	.byte	0xff
	.zero		1


	//   ....[30]....
        /*12c4*/ 	.word	0x00009890
        /*12c8*/ 	.word	0x00000000
        /*12cc*/ 	.word	0x00000380
        /*12d0*/ 	.short	0x010a
        /*12d2*/ 	.byte	0xff
	.zero		1


	//   ....[31]....
        /*12d4*/ 	.word	0x000098f0
        /*12d8*/ 	.word	0x00000000
        /*12dc*/ 	.word	0x00000390
        /*12e0*/ 	.short	0x010a
        /*12e2*/ 	.byte	0xff
	.zero		1


	//   ....[32]....
        /*12e4*/ 	.word	0x00009940
        /*12e8*/ 	.word	0x00000000
        /*12ec*/ 	.word	0x00000380
        /*12f0*/ 	.short	0x010a
        /*12f2*/ 	.byte	0xff
	.zero		1


	//   ....[33]....
        /*12f4*/ 	.word	0x000099a0
        /*12f8*/ 	.word	0x00000003
        /*12fc*/ 	.word	0x000003c0
        /*1300*/ 	.short	0x010a
        /*1302*/ 	.byte	0xff
	.zero		1


	//   ....[34]....
        /*1304*/ 	.word	0x00009a00
        /*1308*/ 	.word	0x00000000
        /*130c*/ 	.word	0x00000000
        /*1310*/ 	.short	0x010a
        /*1312*/ 	.byte	0xff
	.zero		1


	//   ....[35]....
        /*1314*/ 	.word	0x00009a60
        /*1318*/ 	.word	0x00000000
        /*131c*/ 	.word	0x00000000
        /*1320*/ 	.short	0x010a
        /*1322*/ 	.byte	0xff
	.zero		1


	//   ....[36]....
        /*1324*/ 	.word	0x00009ac0
        /*1328*/ 	.word	0x00000000
        /*132c*/ 	.word	0x00000000
        /*1330*/ 	.short	0x010a
        /*1332*/ 	.byte	0xff
	.zero		1


	//   ....[37]....
        /*1334*/ 	.word	0x00009b20
        /*1338*/ 	.word	0x00000000
        /*133c*/ 	.word	0x00000000
        /*1340*/ 	.short	0x010a
        /*1342*/ 	.byte	0xff
	.zero		1


	//   ....[38]....
        /*1344*/ 	.word	0x00009b80
        /*1348*/ 	.word	0x00000000
        /*134c*/ 	.word	0x00000000
        /*1350*/ 	.short	0x010a
        /*1352*/ 	.byte	0xff
	.zero		1


	//   ....[39]....
        /*1354*/ 	.word	0x00009bd0
        /*1358*/ 	.word	0x00000000
        /*135c*/ 	.word	0x00000380
        /*1360*/ 	.short	0x010a
        /*1362*/ 	.byte	0xff
	.zero		1


	//   ....[40]....
        /*1364*/ 	.word	0x00009c30
        /*1368*/ 	.word	0x00000000
        /*136c*/ 	.word	0x00000378
        /*1370*/ 	.short	0x010a
        /*1372*/ 	.byte	0xff
	.zero		1


	//   ....[41]....
        /*1374*/ 	.word	0x00009c90
        /*1378*/ 	.word	0x00000003
        /*137c*/ 	.word	0x00000368
        /*1380*/ 	.short	0x010a
        /*1382*/ 	.byte	0xff
	.zero		1


	//   ....[42]....
        /*1384*/ 	.word	0x00009ce0
        /*1388*/ 	.word	0x00000000
        /*138c*/ 	.word	0x00000380
        /*1390*/ 	.short	0x010a
        /*1392*/ 	.byte	0xff
	.zero		1


	//   ....[43]....
        /*1394*/ 	.word	0x00009d40
        /*1398*/ 	.word	0x00000000
        /*139c*/ 	.word	0x00000360
        /*13a0*/ 	.short	0x010a
        /*13a2*/ 	.byte	0xff
	.zero		1


	//   ....[44]....
        /*13a4*/ 	.word	0x00009d90
        /*13a8*/ 	.word	0x0000005c
        /*13ac*/ 	.word	0x000003a0
        /*13b0*/ 	.short	0x010a
        /*13b2*/ 	.byte	0xff
	.zero		1


	//----- nvinfo : EIATTR_NUM_MBARRIERS
	.align		4
.L_47:
        /*13b4*/ 	.byte	0x03, 0x38
        /*13b6*/ 	.short	0x0080


	//----- nvinfo : EIATTR_EXIT_INSTR_OFFSETS
	.align		4
        /*13b8*/ 	.byte	0x04, 0x1c
        /*13ba*/ 	.short	(.L_49 - .L_48)


	//   ....[0]....
.L_48:
        /*13bc*/ 	.word	0x00004710


	//   ....[1]....
        /*13c0*/ 	.word	0x00004c00


	//   ....[2]....
        /*13c4*/ 	.word	0x00004c60


	//   ....[3]....
        /*13c8*/ 	.word	0x00005a70


	//   ....[4]....
        /*13cc*/ 	.word	0x000065a0


	//   ....[5]....
        /*13d0*/ 	.word	0x000065e0


	//   ....[6]....
        /*13d4*/ 	.word	0x00008290


	//----- nvinfo : EIATTR_MAX_THREADS
	.align		4
.L_49:
        /*13d8*/ 	.byte	0x04, 0x05
        /*13da*/ 	.short	(.L_51 - .L_50)
.L_50:
        /*13dc*/ 	.word	0x00000100
        /*13e0*/ 	.word	0x00000001
        /*13e4*/ 	.word	0x00000001


	//----- nvinfo : EIATTR_CRS_STACK_SIZE
	.align		4
.L_51:
        /*13e8*/ 	.byte	0x04, 0x1e
        /*13ea*/ 	.short	(.L_53 - .L_52)
.L_52:
        /*13ec*/ 	.word	0x00000000


	//----- nvinfo : EIATTR_CBANK_PARAM_SIZE
	.align		4
.L_53:
        /*13f0*/ 	.byte	0x03, 0x19
        /*13f2*/ 	.short	0x0800


	//----- nvinfo : EIATTR_PARAM_CBANK
	.align		4
        /*13f4*/ 	.byte	0x04, 0x0a
        /*13f6*/ 	.short	(.L_55 - .L_54)
	.align		4
.L_54:
        /*13f8*/ 	.word	index@(.nv.constant0._ZN7cutlass13device_kernelINS_4gemm6kernel13GemmUniversalIN4cute5tupleIJiiiiEEENS1_10collective13CollectiveMmaINS1_35MainloopSm100TmaUmmaWarpSpecializedILi54ELi2ELi4ENS5_IJNS4_1CILi1EEESB_SB_EEEEENS5_IJNSA_ILi64EEESE_NSA_ILi32EEEEEENS_12float_e5m2_tENS5_IJlSB_lEEESH_SI_NS4_8TiledMMAINS4_8MMA_AtomIJNS4_10MMA_TraitsINS4_19SM100_MMA_F8F6F4_SSEJSH_SH_fSE_SE_NS4_17integral_constantINS4_4UMMA5MajorELSP_0EEESQ_NSN_INSO_7ScaleInELSR_0EEESS_EEEEEENS4_6LayoutISC_NS5_IJNSA_ILi0EEESW_SW_EEEEENS5_IJNS4_10UnderscoreESZ_SZ_EEEEENS4_13SM90_TMA_LOADENS4_14ComposedLayoutINS4_7SwizzleILi1ELi4ELi3EEENS4_18smem_ptr_flag_bitsILi8EEENSV_INS5_IJNSA_ILi8EEESF_EEENS5_IJSF_SB_EEEEEEEvNS4_8identityES12_S1C_vS1D_EENS_8epilogue10collective18CollectiveEpilogueINS1F_23Sm100TmaWarpSpecializedILi1ELi1ELi32ELb0ELb0EEEJSG_NS5_IJNSV_ISE_SB_EES1K_EEESH_SI_SH_SI_NS1F_6fusion15FusionCallbacksIS1J_NS1M_17LinearCombinationISH_fSH_fLNS_15FloatRoundStyleE2EEESG_S1L_JEEENS4_5SM1004TMEM4LOAD26SM100_TMEM_LOAD_16dp32b32xES12_NS13_INS14_ILi2ELi4ELi3EEES17_NSV_INS5_IJS18_SE_EEENS5_IJSE_SB_EEEEEEENS4_39AutoVectorizingCopyWithAssumedAlignmentILi128EEENS4_14SM90_TMA_STOREES20_S22_S22_EEEvvEEEEvNT_6ParamsE)
        /*13fc*/ 	.short	0x0380
        /*13fe*/ 	.short	0x0800


	//----- nvinfo : EIATTR_SW_WAR
	.align		4
.L_55:
        /*1400*/ 	.byte	0x04, 0x36
        /*1402*/ 	.short	(.L_57 - .L_56)
.L_56:
        /*1404*/ 	.word	0x00000008
.L_57:


//--------------------- .nv.callgraph             --------------------------
	.section	.nv.callgraph,"",@"SHT_CUDA_CALLGRAPH"
	.align	4
	.sectionentsize	8
	.align		4
        /*0000*/ 	.word	0x00000000
	.align		4
        /*0004*/ 	.word	0xffffffff
	.align		4
        /*0008*/ 	.word	index@(_ZN7cutlass13device_kernelINS_4gemm6kernel13GemmUniversalIN4cute5tupleIJiiiiEEENS1_10collective13CollectiveMmaINS1_35MainloopSm100TmaUmmaWarpSpecializedILi54ELi2ELi4ENS5_IJNS4_1CILi1EEESB_SB_EEEEENS5_IJNSA_ILi64EEESE_NSA_ILi32EEEEEENS_12float_e5m2_tENS5_IJlSB_lEEESH_SI_NS4_8TiledMMAINS4_8MMA_AtomIJNS4_10MMA_TraitsINS4_19SM100_MMA_F8F6F4_SSEJSH_SH_fSE_SE_NS4_17integral_constantINS4_4UMMA5MajorELSP_0EEESQ_NSN_INSO_7ScaleInELSR_0EEESS_EEEEEENS4_6LayoutISC_NS5_IJNSA_ILi0EEESW_SW_EEEEENS5_IJNS4_10UnderscoreESZ_SZ_EEEEENS4_13SM90_TMA_LOADENS4_14ComposedLayoutINS4_7SwizzleILi1ELi4ELi3EEENS4_18smem_ptr_flag_bitsILi8EEENSV_INS5_IJNSA_ILi8EEESF_EEENS5_IJSF_SB_EEEEEEEvNS4_8identityES12_S1C_vS1D_EENS_8epilogue10collective18CollectiveEpilogueINS1F_23Sm100TmaWarpSpecializedILi1ELi1ELi32ELb0ELb0EEEJSG_NS5_IJNSV_ISE_SB_EES1K_EEESH_SI_SH_SI_NS1F_6fusion15FusionCallbacksIS1J_NS1M_17LinearCombinationISH_fSH_fLNS_15FloatRoundStyleE2EEESG_S1L_JEEENS4_5SM1004TMEM4LOAD26SM100_TMEM_LOAD_16dp32b32xES12_NS13_INS14_ILi2ELi4ELi3EEES17_NSV_INS5_IJS18_SE_EEENS5_IJSE_SB_EEEEEEENS4_39AutoVectorizingCopyWithAssumedAlignmentILi128EEENS4_14SM90_TMA_STOREES20_S22_S22_EEEvvEEEEvNT_6ParamsE)
	.align		4
        /*000c*/ 	.word	index@(__assertfail)
	.align		4
        /*0010*/ 	.word	0x00000000
	.align		4
        /*0014*/ 	.word	0xfffffffe
	.align		4
        /*0018*/ 	.word	0x00000000
	.align		4
        /*001c*/ 	.word	0xfffffffd
	.align		4
        /*0020*/ 	.word	0x00000000
	.align		4
        /*0024*/ 	.word	0xfffffffc


//--------------------- .nv.constant4             --------------------------
	.section	.nv.constant4,"a",@progbits
	.align	8
	.align		8
.nv.constant4:
        /*0000*/ 	.dword	__assertfail
	.align		8
        /*0008*/ 	.dword	__unnamed_1
	.align		8
        /*0010*/ 	.dword	__unnamed_2
	.align		8
        /*0018*/ 	.dword	_ZN40_INTERNAL_4c8b60cf_4_k_cu_efff3461_334614cuda3std3__45__cpo5beginE
	.align		8
        /*0020*/ 	.dword	_ZN40_INTERNAL_4c8b60cf_4_k_cu_efff3461_334614cuda3std3__45__cpo3endE
	.align		8
        /*0028*/ 	.dword	_ZN40_INTERNAL_4c8b60cf_4_k_cu_efff3461_334614cuda3std3__45__cpo6cbeginE
	.align		8
        /*0030*/ 	.dword	_ZN40_INTERNAL_4c8b60cf_4_k_cu_efff3461_334614cuda3std3__45__cpo4cendE
	.align		8
        /*0038*/ 	.dword	_ZN40_INTERNAL_4c8b60cf_4_k_cu_efff3461_334614cuda3std3__442_GLOBAL__N__4c8b60cf_4_k_cu_efff3461_334616ignoreE
	.align		8
        /*0040*/ 	.dword	_ZN40_INTERNAL_4c8b60cf_4_k_cu_efff3461_334614cuda3std3__419piecewise_constructE
	.align		8
        /*0048*/ 	.dword	_ZN40_INTERNAL_4c8b60cf_4_k_cu_efff3461_334614cuda3std3__48in_placeE
	.align		8
        /*0050*/ 	.dword	_ZN40_INTERNAL_4c8b60cf_4_k_cu_efff3461_334614cuda3std6ranges3__45__cpo4swapE
	.align		8
        /*0058*/ 	.dword	_ZN40_INTERNAL_4c8b60cf_4_k_cu_efff3461_334614cuda3std6ranges3__45__cpo9iter_moveE
	.align		8
        /*0060*/ 	.dword	_ZN40_INTERNAL_4c8b60cf_4_k_cu_efff3461_334614cute7productE
	.align		8
        /*0068*/ 	.dword	_ZN40_INTERNAL_4c8b60cf_4_k_cu_efff3461_334614cute1_E
	.align		8
        /*0070*/ 	.dword	$str$25
	.align		8
        /*0078*/ 	.dword	$str$26
	.align		8
        /*0080*/ 	.dword	$str$27
	.align		8
        /*0088*/ 	.dword	$str$28


//--------------------- .text._ZN7cutlass13device_kernelINS_4gemm6kernel13GemmUniversalIN4cute5tupleIJiiiiEEENS1_10collective13CollectiveMmaINS1_35MainloopSm100TmaUmmaWarpSpecializedILi54ELi2ELi4ENS5_IJNS4_1CILi1EEESB_SB_EEEEENS5_IJNSA_ILi64EEESE_NSA_ILi32EEEEEENS_12float_e5m2_tENS5_IJlSB_lEEESH_SI_NS4_8TiledMMAINS4_8MMA_AtomIJNS4_10MMA_TraitsINS4_19SM100_MMA_F8F6F4_SSEJSH_SH_fSE_SE_NS4_17integral_constantINS4_4UMMA5MajorELSP_0EEESQ_NSN_INSO_7ScaleInELSR_0EEESS_EEEEEENS4_6LayoutISC_NS5_IJNSA_ILi0EEESW_SW_EEEEENS5_IJNS4_10UnderscoreESZ_SZ_EEEEENS4_13SM90_TMA_LOADENS4_14ComposedLayoutINS4_7SwizzleILi1ELi4ELi3EEENS4_18smem_ptr_flag_bitsILi8EEENSV_INS5_IJNSA_ILi8EEESF_EEENS5_IJSF_SB_EEEEEEEvNS4_8identityES12_S1C_vS1D_EENS_8epilogue10collective18CollectiveEpilogueINS1F_23Sm100TmaWarpSpecializedILi1ELi1ELi32ELb0ELb0EEEJSG_NS5_IJNSV_ISE_SB_EES1K_EEESH_SI_SH_SI_NS1F_6fusion15FusionCallbacksIS1J_NS1M_17LinearCombinationISH_fSH_fLNS_15FloatRoundStyleE2EEESG_S1L_JEEENS4_5SM1004TMEM4LOAD26SM100_TMEM_LOAD_16dp32b32xES12_NS13_INS14_ILi2ELi4ELi3EEES17_NSV_INS5_IJS18_SE_EEENS5_IJSE_SB_EEEEEEENS4_39AutoVectorizingCopyWithAssumedAlignmentILi128EEENS4_14SM90_TMA_STOREES20_S22_S22_EEEvvEEEEvNT_6ParamsE --------------------------
	.section	.text._ZN7cutlass13device_kernelINS_4gemm6kernel13GemmUniversalIN4cute5tupleIJiiiiEEENS1_10collective13CollectiveMmaINS1_35MainloopSm100TmaUmmaWarpSpecializedILi54ELi2ELi4ENS5_IJNS4_1CILi1EEESB_SB_EEEEENS5_IJNSA_ILi64EEESE_NSA_ILi32EEEEEENS_12float_e5m2_tENS5_IJlSB_lEEESH_SI_NS4_8TiledMMAINS4_8MMA_AtomIJNS4_10MMA_TraitsINS4_19SM100_MMA_F8F6F4_SSEJSH_SH_fSE_SE_NS4_17integral_constantINS4_4UMMA5MajorELSP_0EEESQ_NSN_INSO_7ScaleInELSR_0EEESS_EEEEEENS4_6LayoutISC_NS5_IJNSA_ILi0EEESW_SW_EEEEENS5_IJNS4_10UnderscoreESZ_SZ_EEEEENS4_13SM90_TMA_LOADENS4_14ComposedLayoutINS4_7SwizzleILi1ELi4ELi3EEENS4_18smem_ptr_flag_bitsILi8EEENSV_INS5_IJNSA_ILi8EEESF_EEENS5_IJSF_SB_EEEEEEEvNS4_8identityES12_S1C_vS1D_EENS_8epilogue10collective18CollectiveEpilogueINS1F_23Sm100TmaWarpSpecializedILi1ELi1ELi32ELb0ELb0EEEJSG_NS5_IJNSV_ISE_SB_EES1K_EEESH_SI_SH_SI_NS1F_6fusion15FusionCallbacksIS1J_NS1M_17LinearCombinationISH_fSH_fLNS_15FloatRoundStyleE2EEESG_S1L_JEEENS4_5SM1004TMEM4LOAD26SM100_TMEM_LOAD_16dp32b32xES12_NS13_INS14_ILi2ELi4ELi3EEES17_NSV_INS5_IJS18_SE_EEENS5_IJSE_SB_EEEEEEENS4_39AutoVectorizingCopyWithAssumedAlignmentILi128EEENS4_14SM90_TMA_STOREES20_S22_S22_EEEvvEEEEvNT_6ParamsE,"ax",@progbits
	.align	128
.text._ZN7cutlass13device_kernelINS_4gemm6kernel13GemmUniversalIN4cute5tupleIJiiiiEEENS1_10collective13CollectiveMmaINS1_35MainloopSm100TmaUmmaWarpSpecializedILi54ELi2ELi4ENS5_IJNS4_1CILi1EEESB_SB_EEEEENS5_IJNSA_ILi64EEESE_NSA_ILi32EEEEEENS_12float_e5m2_tENS5_IJlSB_lEEESH_SI_NS4_8TiledMMAINS4_8MMA_AtomIJNS4_10MMA_TraitsINS4_19SM100_MMA_F8F6F4_SSEJSH_SH_fSE_SE_NS4_17integral_constantINS4_4UMMA5MajorELSP_0EEESQ_NSN_INSO_7ScaleInELSR_0EEESS_EEEEEENS4_6LayoutISC_NS5_IJNSA_ILi0EEESW_SW_EEEEENS5_IJNS4_10UnderscoreESZ_SZ_EEEEENS4_13SM90_TMA_LOADENS4_14ComposedLayoutINS4_7SwizzleILi1ELi4ELi3EEENS4_18smem_ptr_flag_bitsILi8EEENSV_INS5_IJNSA_ILi8EEESF_EEENS5_IJSF_SB_EEEEEEEvNS4_8identityES12_S1C_vS1D_EENS_8epilogue10collective18CollectiveEpilogueINS1F_23Sm100TmaWarpSpecializedILi1ELi1ELi32ELb0ELb0EEEJSG_NS5_IJNSV_ISE_SB_EES1K_EEESH_SI_SH_SI_NS1F_6fusion15FusionCallbacksIS1J_NS1M_17LinearCombinationISH_fSH_fLNS_15FloatRoundStyleE2EEESG_S1L_JEEENS4_5SM1004TMEM4LOAD26SM100_TMEM_LOAD_16dp32b32xES12_NS13_INS14_ILi2ELi4ELi3EEES17_NSV_INS5_IJS18_SE_EEENS5_IJSE_SB_EEEEEEENS4_39AutoVectorizingCopyWithAssumedAlignmentILi128EEENS4_14SM90_TMA_STOREES20_S22_S22_EEEvvEEEEvNT_6ParamsE:
        .type           _ZN7cutlass13device_kernelINS_4gemm6kernel13GemmUniversalIN4cute5tupleIJiiiiEEENS1_10collective13CollectiveMmaINS1_35MainloopSm100TmaUmmaWarpSpecializedILi54ELi2ELi4ENS5_IJNS4_1CILi1EEESB_SB_EEEEENS5_IJNSA_ILi64EEESE_NSA_ILi32EEEEEENS_12float_e5m2_tENS5_IJlSB_lEEESH_SI_NS4_8TiledMMAINS4_8MMA_AtomIJNS4_10MMA_TraitsINS4_19SM100_MMA_F8F6F4_SSEJSH_SH_fSE_SE_NS4_17integral_constantINS4_4UMMA5MajorELSP_0EEESQ_NSN_INSO_7ScaleInELSR_0EEESS_EEEEEENS4_6LayoutISC_NS5_IJNSA_ILi0EEESW_SW_EEEEENS5_IJNS4_10UnderscoreESZ_SZ_EEEEENS4_13SM90_TMA_LOADENS4_14ComposedLayoutINS4_7SwizzleILi1ELi4ELi3EEENS4_18smem_ptr_flag_bitsILi8EEENSV_INS5_IJNSA_ILi8EEESF_EEENS5_IJSF_SB_EEEEEEEvNS4_8identityES12_S1C_vS1D_EENS_8epilogue10collective18CollectiveEpilogueINS1F_23Sm100TmaWarpSpecializedILi1ELi1ELi32ELb0ELb0EEEJSG_NS5_IJNSV_ISE_SB_EES1K_EEESH_SI_SH_SI_NS1F_6fusion15FusionCallbacksIS1J_NS1M_17LinearCombinationISH_fSH_fLNS_15FloatRoundStyleE2EEESG_S1L_JEEENS4_5SM1004TMEM4LOAD26SM100_TMEM_LOAD_16dp32b32xES12_NS13_INS14_ILi2ELi4ELi3EEES17_NSV_INS5_IJS18_SE_EEENS5_IJSE_SB_EEEEEEENS4_39AutoVectorizingCopyWithAssumedAlignmentILi128EEENS4_14SM90_TMA_STOREES20_S22_S22_EEEvvEEEEvNT_6ParamsE,@function
        .size           _ZN7cutlass13device_kernelINS_4gemm6kernel13GemmUniversalIN4cute5tupleIJiiiiEEENS1_10collective13CollectiveMmaINS1_35MainloopSm100TmaUmmaWarpSpecializedILi54ELi2ELi4ENS5_IJNS4_1CILi1EEESB_SB_EEEEENS5_IJNSA_ILi64EEESE_NSA_ILi32EEEEEENS_12float_e5m2_tENS5_IJlSB_lEEESH_SI_NS4_8TiledMMAINS4_8MMA_AtomIJNS4_10MMA_TraitsINS4_19SM100_MMA_F8F6F4_SSEJSH_SH_fSE_SE_NS4_17integral_constantINS4_4UMMA5MajorELSP_0EEESQ_NSN_INSO_7ScaleInELSR_0EEESS_EEEEEENS4_6LayoutISC_NS5_IJNSA_ILi0EEESW_SW_EEEEENS5_IJNS4_10UnderscoreESZ_SZ_EEEEENS4_13SM90_TMA_LOADENS4_14ComposedLayoutINS4_7SwizzleILi1ELi4ELi3EEENS4_18smem_ptr_flag_bitsILi8EEENSV_INS5_IJNSA_ILi8EEESF_EEENS5_IJSF_SB_EEEEEEEvNS4_8identityES12_S1C_vS1D_EENS_8epilogue10collective18CollectiveEpilogueINS1F_23Sm100TmaWarpSpecializedILi1ELi1ELi32ELb0ELb0EEEJSG_NS5_IJNSV_ISE_SB_EES1K_EEESH_SI_SH_SI_NS1F_6fusion15FusionCallbacksIS1J_NS1M_17LinearCombinationISH_fSH_fLNS_15FloatRoundStyleE2EEESG_S1L_JEEENS4_5SM1004TMEM4LOAD26SM100_TMEM_LOAD_16dp32b32xES12_NS13_INS14_ILi2ELi4ELi3EEES17_NSV_INS5_IJS18_SE_EEENS5_IJSE_SB_EEEEEEENS4_39AutoVectorizingCopyWithAssumedAlignmentILi128EEENS4_14SM90_TMA_STOREES20_S22_S22_EEEvvEEEEvNT_6ParamsE,(.L_x_279 - _ZN7cutlass13device_kernelINS_4gemm6kernel13GemmUniversalIN4cute5tupleIJiiiiEEENS1_10collective13CollectiveMmaINS1_35MainloopSm100TmaUmmaWarpSpecializedILi54ELi2ELi4ENS5_IJNS4_1CILi1EEESB_SB_EEEEENS5_IJNSA_ILi64EEESE_NSA_ILi32EEEEEENS_12float_e5m2_tENS5_IJlSB_lEEESH_SI_NS4_8TiledMMAINS4_8MMA_AtomIJNS4_10MMA_TraitsINS4_19SM100_MMA_F8F6F4_SSEJSH_SH_fSE_SE_NS4_17integral_constantINS4_4UMMA5MajorELSP_0EEESQ_NSN_INSO_7ScaleInELSR_0EEESS_EEEEEENS4_6LayoutISC_NS5_IJNSA_ILi0EEESW_SW_EEEEENS5_IJNS4_10UnderscoreESZ_SZ_EEEEENS4_13SM90_TMA_LOADENS4_14ComposedLayoutINS4_7SwizzleILi1ELi4ELi3EEENS4_18smem_ptr_flag_bitsILi8EEENSV_INS5_IJNSA_ILi8EEESF_EEENS5_IJSF_SB_EEEEEEEvNS4_8identityES12_S1C_vS1D_EENS_8epilogue10collective18CollectiveEpilogueINS1F_23Sm100TmaWarpSpecializedILi1ELi1ELi32ELb0ELb0EEEJSG_NS5_IJNSV_ISE_SB_EES1K_EEESH_SI_SH_SI_NS1F_6fusion15FusionCallbacksIS1J_NS1M_17LinearCombinationISH_fSH_fLNS_15FloatRoundStyleE2EEESG_S1L_JEEENS4_5SM1004TMEM4LOAD26SM100_TMEM_LOAD_16dp32b32xES12_NS13_INS14_ILi2ELi4ELi3EEES17_NSV_INS5_IJS18_SE_EEENS5_IJSE_SB_EEEEEEENS4_39AutoVectorizingCopyWithAssumedAlignmentILi128EEENS4_14SM90_TMA_STOREES20_S22_S22_EEEvvEEEEvNT_6ParamsE)
        .other          _ZN7cutlass13device_kernelINS_4gemm6kernel13GemmUniversalIN4cute5tupleIJiiiiEEENS1_10collective13CollectiveMmaINS1_35MainloopSm100TmaUmmaWarpSpecializedILi54ELi2ELi4ENS5_IJNS4_1CILi1EEESB_SB_EEEEENS5_IJNSA_ILi64EEESE_NSA_ILi32EEEEEENS_12float_e5m2_tENS5_IJlSB_lEEESH_SI_NS4_8TiledMMAINS4_8MMA_AtomIJNS4_10MMA_TraitsINS4_19SM100_MMA_F8F6F4_SSEJSH_SH_fSE_SE_NS4_17integral_constantINS4_4UMMA5MajorELSP_0EEESQ_NSN_INSO_7ScaleInELSR_0EEESS_EEEEEENS4_6LayoutISC_NS5_IJNSA_ILi0EEESW_SW_EEEEENS5_IJNS4_10UnderscoreESZ_SZ_EEEEENS4_13SM90_TMA_LOADENS4_14ComposedLayoutINS4_7SwizzleILi1ELi4ELi3EEENS4_18smem_ptr_flag_bitsILi8EEENSV_INS5_IJNSA_ILi8EEESF_EEENS5_IJSF_SB_EEEEEEEvNS4_8identityES12_S1C_vS1D_EENS_8epilogue10collective18CollectiveEpilogueINS1F_23Sm100TmaWarpSpecializedILi1ELi1ELi32ELb0ELb0EEEJSG_NS5_IJNSV_ISE_SB_EES1K_EEESH_SI_SH_SI_NS1F_6fusion15FusionCallbacksIS1J_NS1M_17LinearCombinationISH_fSH_fLNS_15FloatRoundStyleE2EEESG_S1L_JEEENS4_5SM1004TMEM4LOAD26SM100_TMEM_LOAD_16dp32b32xES12_NS13_INS14_ILi2ELi4ELi3EEES17_NSV_INS5_IJS18_SE_EEENS5_IJSE_SB_EEEEEEENS4_39AutoVectorizingCopyWithAssumedAlignmentILi128EEENS4_14SM90_TMA_STOREES20_S22_S22_EEEvvEEEEvNT_6ParamsE,@"STO_CUDA_ENTRY STV_DEFAULT"
_ZN7cutlass13device_kernelINS_4gemm6kernel13GemmUniversalIN4cute5tupleIJiiiiEEENS1_10collective13CollectiveMmaINS1_35MainloopSm100TmaUmmaWarpSpecializedILi54ELi2ELi4ENS5_IJNS4_1CILi1EEESB_SB_EEEEENS5_IJNSA_ILi64EEESE_NSA_ILi32EEEEEENS_12float_e5m2_tENS5_IJlSB_lEEESH_SI_NS4_8TiledMMAINS4_8MMA_AtomIJNS4_10MMA_TraitsINS4_19SM100_MMA_F8F6F4_SSEJSH_SH_fSE_SE_NS4_17integral_constantINS4_4UMMA5MajorELSP_0EEESQ_NSN_INSO_7ScaleInELSR_0EEESS_EEEEEENS4_6LayoutISC_NS5_IJNSA_ILi0EEESW_SW_EEEEENS5_IJNS4_10UnderscoreESZ_SZ_EEEEENS4_13SM90_TMA_LOADENS4_14ComposedLayoutINS4_7SwizzleILi1ELi4ELi3EEENS4_18smem_ptr_flag_bitsILi8EEENSV_INS5_IJNSA_ILi8EEESF_EEENS5_IJSF_SB_EEEEEEEvNS4_8identityES12_S1C_vS1D_EENS_8epilogue10collective18CollectiveEpilogueINS1F_23Sm100TmaWarpSpecializedILi1ELi1ELi32ELb0ELb0EEEJSG_NS5_IJNSV_ISE_SB_EES1K_EEESH_SI_SH_SI_NS1F_6fusion15FusionCallbacksIS1J_NS1M_17LinearCombinationISH_fSH_fLNS_15FloatRoundStyleE2EEESG_S1L_JEEENS4_5SM1004TMEM4LOAD26SM100_TMEM_LOAD_16dp32b32xES12_NS13_INS14_ILi2ELi4ELi3EEES17_NSV_INS5_IJS18_SE_EEENS5_IJSE_SB_EEEEEEENS4_39AutoVectorizingCopyWithAssumedAlignmentILi128EEENS4_14SM90_TMA_STOREES20_S22_S22_EEEvvEEEEvNT_6ParamsE:
[----:B------:R-:W1:Y:S01]  /*0000*/  LDC R1, c[0x0][0x37c] ;  /* 0x0000df00ff017b82 */ /* 0x000e620000000800 */
[----:B------:R-:W2:Y:S01]  /*0010*/  S2R R101, SR_TID.X ;  /* 0x0000000000657919 */ /* 0x000ea20000002100 */
[----:B------:R-:W3:Y:S01]  /*0020*/  LDCU.64 UR4, c[0x0][0x890] ;  /* 0x00011200ff0477ac */ /* 0x000ee20008000a00 */
[----:B------:R-:W-:Y:S02]  /*0030*/  PRMT R96, RZ, 0x7610, R96 ;  /* 0x00007610ff607816 */ /* 0x000fe40000000060 */
[----:B------:R-:W-:Y:S01]  /*0040*/  ELECT P5, URZ, PT ;  /* 0x0000000000ff782f */ /* 0x000fe200038a0000 */
[----:B------:R-:W4:Y:S01]  /*0050*/  LDCU.64 UR40, c[0x0][0x358] ;  /* 0x00006b00ff2877ac */ /* 0x000f220008000a00 */
[----:B---3--:R-:W-:-:S04]  /*0060*/  UISETP.NE.U32.AND UP0, UPT, UR4, URZ, UPT ;  /* 0x000000ff0400728c */ /* 0x008fc8000bf05070 */
[----:B------:R-:W-:Y:S01]  /*0070*/  UISETP.NE.AND.EX UP0, UPT, UR5, URZ, UPT, UP0 ;  /* 0x000000ff0500728c */ /* 0x000fe2000bf05300 */
[----:B--2---:R-:W-:-:S05]  /*0080*/  SHF.R.U32.HI R104, RZ, 0x5, R101 ;  /* 0x00000005ff687819 */ /* 0x004fca0000011665 */
[----:B------:R-:W2:Y:S02]  /*0090*/  SHFL.IDX PT, R0, R104, RZ, 0x1f ;  /* 0x00001fff68007589 */ /* 0x000ea400000e0000 */
[----:B--2---:R-:W-:Y:S01]  /*00a0*/  R2UR UR8, R0 ;  /* 0x00000000000872ca */ /* 0x004fe200000e0000 */
[----:B-1--4-:R-:W-:-:S14]  /*00b0*/  BRA.U UP0, `(.L_x_0) ;  /* 0x00000001002c7547 */ /* 0x012fdc000b800000 */
[----:B------:R-:W1:Y:S02]  /*00c0*/  LDCU.64 UR6, c[0x0][0x888] ;  /* 0x00011100ff0677ac */ /* 0x000e640008000a00 */
[----:B-1----:R-:W-:-:S04]  /*00d0*/  UISETP.NE.U32.AND UP0, UPT, UR6, URZ, UPT ;  /* 0x000000ff0600728c */ /* 0x002fc8000bf05070 */
[----:B------:R-:W-:-:S09]  /*00e0*/  UISETP.NE.AND.EX UP0, UPT, UR7, URZ, UPT, UP0 ;  /* 0x000000ff0700728c */ /* 0x000fd2000bf05300 */
[----:B------:R-:W-:Y:S05]  /*00f0*/  BRA.U !UP0, `(.L_x_1) ;  /* 0x0000000108107547 */ /* 0x000fea000b800000 */
[----:B------:R-:W1:Y:S02]  /*0100*/  LDC.64 R2, c[0x0][0x888] ;  /* 0x00022200ff027b82 */ /* 0x000e640000000a00 */
[----:B-1----:R1:W5:Y:S01]  /*0110*/  LDG.E R49, desc[UR40][R2.64] ;  /* 0x0000002802317981 */ /* 0x002362000c1e1900 */
[----:B------:R-:W-:Y:S01]  /*0120*/  HFMA2 R96, -RZ, RZ, 0, 5.9604644775390625e-08 ;  /* 0x00000001ff607431 */ /* 0x000fe200000001ff */
[----:B------:R-:W-:Y:S05]  /*0130*/  BRA `(.L_x_0) ;  /* 0x00000000000c7947 */ /* 0x000fea0003800000 */
.L_x_1:
[----:B------:R-:W1:Y:S01]  /*0140*/  LDCU UR6, c[0x0][0x880] ;  /* 0x00011000ff0677ac */ /* 0x000e620008000800 */
[----:B------:R-:W-:Y:S01]  /*0150*/  HFMA2 R96, -RZ, RZ, 0, 5.9604644775390625e-08 ;  /* 0x00000001ff607431 */ /* 0x000fe200000001ff */
[----:B-1----:R-:W-:-:S07]  /*0160*/  MOV R49, UR6 ;  /* 0x0000000600317c02 */ /* 0x002fce0008000f00 */
.L_x_0:
[----:B------:R-:W2:Y:S02]  /*0170*/  LDCU.64 UR6, c[0x0][0x8b0] ;  /* 0x00011600ff0677ac */ /* 0x000ea40008000a00 */
[----:B--2---:R-:W-:-:S04]  /*0180*/  UISETP.NE.U32.AND UP0, UPT, UR6, URZ, UPT ;  /* 0x000000ff0600728c */ /* 0x004fc8000bf05070 */
[----:B------:R-:W-:-:S09]  /*0190*/  UISETP.NE.AND.EX UP0, UPT, UR7, URZ, UPT, UP0 ;  /* 0x000000ff0700728c */ /* 0x000fd2000bf05300 */
[----:B------:R-:W-:Y:S05]  /*01a0*/  BRA.U UP0, `(.L_x_2) ;  /* 0x0000000100247547 */ /* 0x000fea000b800000 */
[----:B------:R-:W2:Y:S02]  /*01b0*/  LDCU.64 UR6, c[0x0][0x8a8] ;  /* 0x00011500ff0677ac */ /* 0x000ea40008000a00 */
[----:B--2---:R-:W-:-:S04]  /*01c0*/  UISETP.NE.U32.AND UP0, UPT, UR6, URZ, UPT ;  /* 0x000000ff0600728c */ /* 0x004fc8000bf05070 */
[----:B------:R-:W-:-:S09]  /*01d0*/  UISETP.NE.AND.EX UP0, UPT, UR7, URZ, UPT, UP0 ;  /* 0x000000ff0700728c */ /* 0x000fd2000bf05300 */
[----:B------:R-:W-:Y:S05]  /*01e0*/  BRA.U !UP0, `(.L_x_3) ;  /* 0x00000001080c7547 */ /* 0x000fea000b800000 */
[----:B-1----:R-:W1:Y:S02]  /*01f0*/  LDC.64 R2, c[0x0][0x8a8] ;  /* 0x00022a00ff027b82 */ /* 0x002e640000000a00 */
[----:B-1----:R2:W5:Y:S01]  /*0200*/  LDG.E R47, desc[UR40][R2.64] ;  /* 0x00000028022f7981 */ /* 0x002562000c1e1900 */
[----:B------:R-:W-:Y:S05]  /*0210*/  BRA `(.L_x_2) ;  /* 0x0000000000087947 */ /* 0x000fea0003800000 */
.L_x_3:
[----:B------:R-:W2:Y:S02]  /*0220*/  LDCU UR6, c[0x0][0x8a0] ;  /* 0x00011400ff0677ac */ /* 0x000ea40008000800 */
[----:B--2---:R-:W-:Y:S02]  /*0230*/  MOV R47, UR6 ;  /* 0x00000006002f7c02 */ /* 0x004fe40008000f00 */
.L_x_2:
[----:B------:R-:W-:Y:S01]  /*0240*/  IMAD.U32 R0, RZ, RZ, UR8 ;  /* 0x00000008ff007e24 */ /* 0x000fe2000f8e00ff */
[----:B------:R-:W-:Y:S04]  /*0250*/  BSSY.RECONVERGENT B0, `(.L_x_4) ;  /* 0x000000c000007945 */ /* 0x000fe80003800200 */
[C---:B------:R-:W-:Y:S02]  /*0260*/  ISETP.NE.OR P1, PT, R0.reuse, 0x1, !P5 ;  /* 0x000000010000780c */ /* 0x040fe40006f25670 */
[----:B------:R-:W-:-:S11]  /*0270*/  ISETP.NE.OR P0, PT, R0, 0x3, !P5 ;  /* 0x000000030000780c */ /* 0x000fd60006f05670 */
[----:B------:R-:W-:Y:S05]  /*0280*/  @P1 BRA `(.L_x_5) ;  /* 0x0000000000201947 */ /* 0x000fea0003800000 */
[----:B------:R-:W3:Y:S02]  /*0290*/  LDCU.64 UR6, c[0x0][0x348] ;  /* 0x00006900ff0677ac */ /* 0x000ee40008000a00 */
[----:B---3--:R-:W-:Y:S02]  /*02a0*/  UIADD3 UR10, UP1, UPT, UR6, 0x80, URZ ;  /* 0x00000080060a7890 */ /* 0x008fe4000ff3e0ff */
[----:B------:R-:W-:Y:S02]  /*02b0*/  UIADD3 UR6, UP0, UPT, UR6, 0x180, URZ ;  /* 0x0000018006067890 */ /* 0x000fe4000ff1e0ff */
[----:B------:R-:W-:Y:S02]  /*02c0*/  UIADD3.X UR11, UPT, UPT, URZ, UR7, URZ, UP1, !UPT ;  /* 0x00000007ff0b7290 */ /* 0x000fe40008ffe4ff */
[----:B------:R-:W-:-:S07]  /*02d0*/  UIADD3.X UR7, UPT, UPT, URZ, UR7, URZ, UP0, !UPT ;  /* 0x00000007ff077290 */ /* 0x000fce00087fe4ff */
[----:B------:R3:W-:Y:S02]  /*02e0*/  UTMACCTL.PF [UR10] ;  /* 0x000000000a0079b9 */ /* 0x0007e40008040000 */
[----:B------:R3:W-:Y:S02]  /*02f0*/  UTMACCTL.PF [UR6] ;  /* 0x00000000060079b9 */ /* 0x0007e40008040000 */
[----:B---3--:R-:W-:Y:S01]  /*0300*/  NOP ;  /* 0x0000000000007918 */ /* 0x008fe20000000000 */
.L_x_5:
[----:B------:R-:W-:Y:S05]  /*0310*/  BSYNC.RECONVERGENT B0 ;  /* 0x0000000000007941 */ /* 0x000fea0003800200 */
.L_x_4:
[----:B------:R-:W-:Y:S04]  /*0320*/  BSSY.RECONVERGENT B0, `(.L_x_6) ;  /* 0x000000a000007945 */ /* 0x000fe80003800200 */
        /* <DEDUP_REMOVED lines=9> */
.L_x_7:
[----:B------:R-:W-:Y:S05]  /*03c0*/  BSYNC.RECONVERGENT B0 ;  /* 0x0000000000007941 */ /* 0x000fea0003800200 */
.L_x_6:
[----:B------:R-:W3:Y:S01]  /*03d0*/  LDCU.64 UR6, c[0x0][0x888] ;  /* 0x00011100ff0677ac */ /* 0x000ee20008000a00 */
[----:B------:R-:W-:Y:S02]  /*03e0*/  UISETP.EQ.U32.AND UP1, UPT, UR4, URZ, UPT ;  /* 0x000000ff0400728c */ /* 0x000fe4000bf22070 */
[----:B------:R-:W-:Y:S02]  /*03f0*/  UPLOP3.LUT UP2, UPT, UPT, UPT, UPT, 0x80, 0x8 ;  /* 0x000000000008789c */ /* 0x000fe40003f4f070 */
[----:B---3--:R-:W-:-:S04]  /*0400*/  UISETP.NE.U32.AND UP0, UPT, UR6, URZ, UPT ;  /* 0x000000ff0600728c */ /* 0x008fc8000bf05070 */
[----:B------:R-:W-:-:S04]  /*0410*/  UISETP.NE.AND.EX UP0, UPT, UR7, URZ, UPT, UP0 ;  /* 0x000000ff0700728c */ /* 0x000fc8000bf05300 */
[----:B------:R-:W-:-:S04]  /*0420*/  UISETP.EQ.OR.EX UP3, UPT, UR5, URZ, !UP0, UP1 ;  /* 0x000000ff0500728c */ /* 0x000fc8000c762710 */
[----:B------:R-:W-:-:S05]  /*0430*/  UP2UR UR44, UPR, URZ, 0x8 ;  /* 0x00000008ff2c7883 */ /* 0x000fca0008000000 */
[----:B------:R-:W-:Y:S07]  /*0440*/  BRA.U !UP3, `(.L_x_8) ;  /* 0x000000010b207547 */ /* 0x000fee000b800000 */
[----:B------:R-:W-:Y:S01]  /*0450*/  UISETP.NE.U32.AND UP2, UPT, UR4, URZ, UPT ;  /* 0x000000ff0400728c */ /* 0x000fe2000bf45070 */
[----:B-----5:R-:W-:Y:S01]  /*0460*/  FSETP.NEU.AND P0, PT, R49, RZ, PT ;  /* 0x000000ff3100720b */ /* 0x020fe20003f0d000 */
[----:B------:R-:W-:Y:S02]  /*0470*/  USEL UR4, URZ, 0xffffffff, UP0 ;  /* 0xffffffffff047887 */ /* 0x000fe40008000000 */
[----:B------:R-:W-:-:S10]  /*0480*/  UISETP.NE.AND.EX UP2, UPT, UR5, URZ, UPT, UP2 ;  /* 0x000000ff0500728c */ /* 0x000fd4000bf45320 */
[----:B------:R-:W-:Y:S01]  /*0490*/  VOTEU.ANY UP1, P0 ;  /* 0x0000000000ff7886 */ /* 0x000fe20000020100 */
[----:B------:R-:W-:-:S04]  /*04a0*/  @!UP2 USEL UR4, URZ, 0xffffffff, UP1 ;  /* 0xffffffffff04a887 */ /* 0x000fc80008800000 */
[----:B------:R-:W-:-:S04]  /*04b0*/  ULOP3.LUT UR4, UR4, 0x1, URZ, 0xc0, !UPT ;  /* 0x0000000104047892 */ /* 0x000fc8000f8ec0ff */
[----:B------:R-:W-:-:S11]  /*04c0*/  UISETP.NE.U32.AND UP2, UPT, UR4, 0x1, UPT ;  /* 0x000000010400788c */ /* 0x000fd6000bf45070 */
.L_x_8:
[----:B-12---:R-:W1:Y:S01]  /*04d0*/  SHFL.IDX PT, R2, R104, RZ, 0x1f ;  /* 0x00001fff68027589 */ /* 0x006e6200000e0000 */
[----:B------:R-:W-:-:S04]  /*04e0*/  UISETP.NE.AND UP1, UPT, UR8, 0x2, UPT ;  /* 0x000000020800788c */ /* 0x000fc8000bf25270 */
[----:B------:R-:W-:Y:S01]  /*04f0*/  USEL UR13, URZ, 0x1, UP1 ;  /* 0x00000001ff0d7887 */ /* 0x000fe20008800000 */
[----:B-1----:R-:W-:-:S13]  /*0500*/  ISETP.NE.AND P0, PT, R2, RZ, PT ;  /* 0x000000ff0200720c */ /* 0x002fda0003f05270 */
[----:B------:R-:W-:Y:S05]  /*0510*/  @P0 BRA `(.L_x_9) ;  /* 0x0000000400e40947 */ /* 0x000fea0003800000 */
[----:B------:R-:W-:Y:S01]  /*0520*/  ELECT P0, URZ, PT ;  /* 0x0000000000ff782f */ /* 0x000fe20003800000 */
[----:B------:R-:W-:-:S12]  /*0530*/  BSSY.RECONVERGENT B0, `(.L_x_9) ;  /* 0x0000077000007945 */ /* 0x000fd80003800200 */
[----:B------:R-:W-:Y:S05]  /*0540*/  @!P0 BRA `(.L_x_10) ;  /* 0x0000000400d48947 */ /* 0x000fea0003800000 */
[----:B------:R-:W1:Y:S01]  /*0550*/  S2UR UR5, SR_CgaCtaId ;  /* 0x00000000000579c3 */ /* 0x000e620000008800 */
[----:B------:R-:W-:Y:S01]  /*0560*/  UMOV UR6, 0x400 ;  /* 0x0000040000067882 */ /* 0x000fe20000000000 */
[----:B------:R-:W-:Y:S01]  /*0570*/  UMOV UR4, 0x1 ;  /* 0x0000000100047882 */ /* 0x000fe20000000000 */
[----:B-1----:R-:W-:Y:S02]  /*0580*/  ULEA UR5, UR5, UR6, 0x18 ;  /* 0x0000000605057291 */ /* 0x002fe4000f8ec0ff */
[----:B------:R-:W-:-:S04]  /*0590*/  UIADD3 UR6, UPT, UPT, -UR4, 0x100000, URZ ;  /* 0x0010000004067890 */ /* 0x000fc8000fffe1ff */
[----:B------:R-:W-:Y:S02]  /*05a0*/  USHF.L.U32 UR7, UR6, 0xb, URZ ;  /* 0x0000000b06077899 */ /* 0x000fe400080006ff */
[----:B------:R-:W-:Y:S01]  /*05b0*/  USHF.L.U32 UR6, UR6, 0x1, URZ ;  /* 0x0000000106067899 */ /* 0x000fe200080006ff */
[----:B------:R-:W1:Y:S11]  /*05c0*/  FENCE.VIEW.ASYNC.S ;  /* 0x00000000000073c6 */ /* 0x000e760000000000 */
[----:B-1----:R1:W2:Y:S01]  /*05d0*/  SYNCS.EXCH.64 URZ, [UR5], UR6 ;  /* 0x0000000605ff75b2 */ /* 0x0022a20008000100 */
[----:B------:R1:W3:Y:S01]  /*05e0*/  SYNCS.EXCH.64 URZ, [UR5+0x1b0], UR6 ;  /* 0x0001b00605ff75b2 */ /* 0x0002e20008000100 */
[----:B------:R1:W4:Y:S01]  /*05f0*/  SYNCS.EXCH.64 URZ, [UR5+0x8], UR6 ;  /* 0x0000080605ff75b2 */ /* 0x0003220008000100 */
[----:B------:R1:W1:Y:S01]  /*0600*/  SYNCS.EXCH.64 URZ, [UR5+0x1b8], UR6 ;  /* 0x0001b80605ff75b2 */ /* 0x0002620008000100 */
        /* <DEDUP_REMOVED lines=104> */
[----:B--234-:R-:W-:Y:S01]  /*0c90*/  NOP ;  /* 0x0000000000007918 */ /* 0x01cfe20000000000 */
.L_x_10:
[----:B-1----:R-:W-:Y:S05]  /*0ca0*/  BSYNC.RECONVERGENT B0 ;  /* 0x0000000000007941 */ /* 0x002fea0003800200 */
.L_x_9:
[----:B------:R-:W1:Y:S01]  /*0cb0*/  SHFL.IDX PT, R2, R104, RZ, 0x1f ;  /* 0x00001fff68027589 */ /* 0x000e6200000e0000 */
[----:B------:R-:W-:Y:S01]  /*0cc0*/  NOP ;  /* 0x0000000000007918 */ /* 0x000fe20000000000 */
[----:B-1----:R-:W-:-:S13]  /*0cd0*/  ISETP.NE.AND P0, PT, R2, 0x1, PT ;  /* 0x000000010200780c */ /* 0x002fda0003f05270 */
[----:B------:R-:W-:Y:S05]  /*0ce0*/  @P0 BRA `(.L_x_11) ;  /* 0x0000000000400947 */ /* 0x000fea0003800000 */
[----:B------:R-:W1:Y:S01]  /*0cf0*/  S2UR UR6, SR_CgaCtaId ;  /* 0x00000000000679c3 */ /* 0x000e620000008800 */
[----:B------:R-:W-:Y:S01]  /*0d00*/  UMOV UR7, 0x400 ;  /* 0x0000040000077882 */ /* 0x000fe20000000000 */
[----:B------:R-:W-:Y:S01]  /*0d10*/  UMOV UR5, 0x20 ;  /* 0x0000002000057882 */ /* 0x000fe20000000000 */
[----:B------:R-:W-:Y:S01]  /*0d20*/  UMOV UR4, 0x80 ;  /* 0x0000008000047882 */ /* 0x000fe20000000000 */
[----:B------:R-:W-:-:S04]  /*0d30*/  UIADD3 UR10, UPT, UPT, -UR5, 0x100000, URZ ;  /* 0x00100000050a7890 */ /* 0x000fc8000fffe1ff */
[----:B------:R-:W-:Y:S02]  /*0d40*/  USHF.L.U32 UR11, UR10, 0xb, URZ ;  /* 0x0000000b0a0b7899 */ /* 0x000fe400080006ff */
[----:B------:R-:W-:Y:S02]  /*0d50*/  USHF.L.U32 UR10, UR10, 0x1, URZ ;  /* 0x000000010a0a7899 */ /* 0x000fe400080006ff */
[----:B------:R-:W-:-:S04]  /*0d60*/  UIADD3 UR4, UPT, UPT, -UR4, 0x100000, URZ ;  /* 0x0010000004047890 */ /* 0x000fc8000fffe1ff */
[----:B------:R-:W-:Y:S02]  /*0d70*/  USHF.L.U32 UR5, UR4, 0xb, URZ ;  /* 0x0000000b04057899 */ /* 0x000fe400080006ff */
[----:B------:R-:W-:Y:S01]  /*0d80*/  USHF.L.U32 UR4, UR4, 0x1, URZ ;  /* 0x0000000104047899 */ /* 0x000fe200080006ff */
[----:B------:R-:W-:Y:S01]  /*0d90*/  ELECT P0, URZ, PT ;  /* 0x0000000000ff782f */ /* 0x000fe20003800000 */
[----:B-1----:R-:W-:Y:S01]  /*0da0*/  ULEA UR6, UR6, UR7, 0x18 ;  /* 0x0000000706067291 */ /* 0x002fe2000f8ec0ff */
[----:B------:R-:W1:Y:S11]  /*0db0*/  FENCE.VIEW.ASYNC.S ;  /* 0x00000000000073c6 */ /* 0x000e760000000000 */
[----:B-1----:R1:W2:Y:S01]  /*0dc0*/  SYNCS.EXCH.64 URZ, [UR6+0x360], UR10 ;  /* 0x0003600a06ff75b2 */ /* 0x0022a20008000100 */
[----:B------:R1:W3:Y:S01]  /*0dd0*/  SYNCS.EXCH.64 URZ, [UR6+0x368], UR4 ;  /* 0x0003680406ff75b2 */ /* 0x0002e20008000100 */
[----:B------:R-:W-:Y:S01]  /*0de0*/  NOP ;  /* 0x0000000000007918 */ /* 0x000fe20000000000 */
.L_x_11:
[----:B------:R-:W4:Y:S01]  /*0df0*/  SHFL.IDX PT, R2, R104, RZ, 0x1f ;  /* 0x00001fff68027589 */ /* 0x000f2200000e0000 */
[----:B------:R-:W-:Y:S01]  /*0e00*/  NOP ;  /* 0x0000000000007918 */ /* 0x000fe20000000000 */
[----:B----4-:R-:W-:-:S13]  /*0e10*/  ISETP.NE.AND P0, PT, R2, 0x3, PT ;  /* 0x000000030200780c */ /* 0x010fda0003f05270 */
[----:B------:R-:W-:Y:S05]  /*0e20*/  @P0 BRA `(.L_x_12) ;  /* 0x0000000000300947 */ /* 0x000fea0003800000 */
[----:B-1----:R-:W1:Y:S01]  /*0e30*/  S2UR UR5, SR_CgaCtaId ;  /* 0x00000000000579c3 */ /* 0x002e620000008800 */
[----:B------:R-:W-:Y:S01]  /*0e40*/  UMOV UR6, 0x400 ;  /* 0x0000040000067882 */ /* 0x000fe20000000000 */
[----:B------:R-:W-:Y:S01]  /*0e50*/  UMOV UR4, 0x20 ;  /* 0x0000002000047882 */ /* 0x000fe20000000000 */
[----:B------:R-:W-:Y:S01]  /*0e60*/  ELECT P0, URZ, PT ;  /* 0x0000000000ff782f */ /* 0x000fe20003800000 */
[----:B-1----:R-:W-:Y:S02]  /*0e70*/  ULEA UR5, UR5, UR6, 0x18 ;  /* 0x0000000605057291 */ /* 0x002fe4000f8ec0ff */
[----:B------:R-:W-:-:S04]  /*0e80*/  UIADD3 UR6, UPT, UPT, -UR4, 0x100000, URZ ;  /* 0x0010000004067890 */ /* 0x000fc8000fffe1ff */
[----:B------:R-:W-:Y:S02]  /*0e90*/  USHF.L.U32 UR7, UR6, 0xb, URZ ;  /* 0x0000000b06077899 */ /* 0x000fe400080006ff */
[----:B------:R-:W-:Y:S01]  /*0ea0*/  USHF.L.U32 UR6, UR6, 0x1, URZ ;  /* 0x0000000106067899 */ /* 0x000fe200080006ff */
[----:B------:R-:W1:Y:S11]  /*0eb0*/  FENCE.VIEW.ASYNC.S ;  /* 0x00000000000073c6 */ /* 0x000e760000000000 */
[----:B-1----:R4:W1:Y:S01]  /*0ec0*/  SYNCS.EXCH.64 URZ, [UR5+0x370], UR6 ;  /* 0x0003700605ff75b2 */ /* 0x0028620008000100 */
[----:B------:R4:W1:Y:S02]  /*0ed0*/  SYNCS.EXCH.64 URZ, [UR5+0x378], UR6 ;  /* 0x0003780605ff75b2 */ /* 0x0008640008000100 */
[----:B----4-:R-:W-:Y:S01]  /*0ee0*/  NOP ;  /* 0x0000000000007918 */ /* 0x010fe20000000000 */
.L_x_12:
[----:B------:R-:W4:Y:S01]  /*0ef0*/  SHFL.IDX PT, R2, R104, RZ, 0x1f ;  /* 0x00001fff68027589 */ /* 0x000f2200000e0000 */
[----:B------:R-:W-:Y:S01]  /*0f00*/  NOP ;  /* 0x0000000000007918 */ /* 0x000fe20000000000 */
[----:B----4-:R-:W-:-:S13]  /*0f10*/  ISETP.NE.AND P0, PT, R2, 0x4, PT ;  /* 0x000000040200780c */ /* 0x010fda0003f05270 */
[----:B------:R-:W-:Y:S05]  /*0f20*/  @P0 BRA `(.L_x_13) ;  /* 0x00000000004c0947 */ /* 0x000fea0003800000 */
[----:B-1----:R-:W1:Y:S01]  /*0f30*/  S2UR UR5, SR_CgaCtaId ;  /* 0x00000000000579c3 */ /* 0x002e620000008800 */
[----:B------:R-:W-:Y:S01]  /*0f40*/  UMOV UR7, 0x100 ;  /* 0x0000010000077882 */ /* 0x000fe20000000000 */
[----:B------:R-:W-:Y:S01]  /*0f50*/  UMOV UR6, 0x400 ;  /* 0x0000040000067882 */ /* 0x000fe20000000000 */
[----:B------:R-:W-:Y:S01]  /*0f60*/  USEL UR7, UR7, 0xe0, UP2 ;  /* 0x000000e007077887 */ /* 0x000fe20009000000 */
[----:B------:R-:W-:Y:S01]  /*0f70*/  UMOV UR4, 0x1 ;  /* 0x0000000100047882 */ /* 0x000fe20000000000 */
[----:B------:R-:W-:Y:S01]  /*0f80*/  ELECT P0, URZ, PT ;  /* 0x0000000000ff782f */ /* 0x000fe20003800000 */
[----:B------:R-:W-:-:S04]  /*0f90*/  UIADD3 UR10, UPT, UPT, -UR4, 0x100000, URZ ;  /* 0x00100000040a7890 */ /* 0x000fc8000fffe1ff */
[----:B------:R-:W-:Y:S02]  /*0fa0*/  USHF.L.U32 UR11, UR10, 0xb, URZ ;  /* 0x0000000b0a0b7899 */ /* 0x000fe400080006ff */
[----:B------:R-:W-:Y:S02]  /*0fb0*/  USHF.L.U32 UR10, UR10, 0x1, URZ ;  /* 0x000000010a0a7899 */ /* 0x000fe400080006ff */
[----:B-1----:R-:W-:Y:S02]  /*0fc0*/  ULEA UR5, UR5, UR6, 0x18 ;  /* 0x0000000605057291 */ /* 0x002fe4000f8ec0ff */
[----:B------:R-:W-:-:S04]  /*0fd0*/  UIADD3 UR6, UPT, UPT, -UR7, 0x100000, URZ ;  /* 0x0010000007067890 */ /* 0x000fc8000fffe1ff */
[----:B------:R-:W-:Y:S02]  /*0fe0*/  USHF.L.U32 UR7, UR6, 0xb, URZ ;  /* 0x0000000b06077899 */ /* 0x000fe400080006ff */
[----:B------:R-:W-:Y:S01]  /*0ff0*/  USHF.L.U32 UR6, UR6, 0x1, URZ ;  /* 0x0000000106067899 */ /* 0x000fe200080006ff */
[----:B------:R-:W1:Y:S03]  /*1000*/  FENCE.VIEW.ASYNC.S ;  /* 0x00000000000073c6 */ /* 0x000e660000000000 */
[----:B-1----:R4:W1:Y:S08]  /*1010*/  SYNCS.EXCH.64 URZ, [UR5+0x380], UR10 ;  /* 0x0003800a05ff75b2 */ /* 0x0028700008000100 */
[----:B------:R4:W1:Y:S01]  /*1020*/  SYNCS.EXCH.64 URZ, [UR5+0x390], UR6 ;  /* 0x0003900605ff75b2 */ /* 0x0008620008000100 */
[----:B------:R4:W1:Y:S01]  /*1030*/  SYNCS.EXCH.64 URZ, [UR5+0x388], UR10 ;  /* 0x0003880a05ff75b2 */ /* 0x0008620008000100 */
[----:B------:R4:W1:Y:S02]  /*1040*/  SYNCS.EXCH.64 URZ, [UR5+0x398], UR6 ;  /* 0x0003980605ff75b2 */ /* 0x0008640008000100 */
[----:B----4-:R-:W-:Y:S01]  /*1050*/  NOP ;  /* 0x0000000000007918 */ /* 0x010fe20000000000 */
.L_x_13:
[----:B------:R-:W4:Y:S01]  /*1060*/  SHFL.IDX PT, R2, R104, RZ, 0x1f ;  /* 0x00001fff68027589 */ /* 0x000f2200000e0000 */
[----:B------:R-:W-:Y:S01]  /*1070*/  NOP ;  /* 0x0000000000007918 */ /* 0x000fe20000000000 */
[----:B----4-:R-:W-:-:S13]  /*1080*/  ISETP.NE.AND P0, PT, R2, 0x5, PT ;  /* 0x000000050200780c */ /* 0x010fda0003f05270 */
[----:B------:R-:W-:Y:S05]  /*1090*/  @P0 BRA `(.L_x_14) ;  /* 0x0000000000580947 */ /* 0x000fea0003800000 */
[----:B-1----:R-:W1:Y:S01]  /*10a0*/  S2UR UR6, SR_CgaCtaId ;  /* 0x00000000000679c3 */ /* 0x002e620000008800 */
        /* <DEDUP_REMOVED lines=12> */
[----:B-1----:R4:W1:Y:S01]  /*1170*/  SYNCS.EXCH.64 URZ, [UR6+0x3a0], UR10 ;  /* 0x0003a00a06ff75b2 */ /* 0x0028620008000100 */
[----:B------:R4:W1:Y:S01]  /*1180*/  SYNCS.EXCH.64 URZ, [UR6+0x3c0], UR4 ;  /* 0x0003c00406ff75b2 */ /* 0x0008620008000100 */
[----:B------:R4:W1:Y:S01]  /*1190*/  SYNCS.EXCH.64 URZ, [UR6+0x3a8], UR10 ;  /* 0x0003a80a06ff75b2 */ /* 0x0008620008000100 */
[----:B------:R4:W1:Y:S01]  /*11a0*/  SYNCS.EXCH.64 URZ, [UR6+0x3c8], UR4 ;  /* 0x0003c80406ff75b2 */ /* 0x0008620008000100 */
[----:B------:R4:W1:Y:S01]  /*11b0*/  SYNCS.EXCH.64 URZ, [UR6+0x3b0], UR10 ;  /* 0x0003b00a06ff75b2 */ /* 0x0008620008000100 */
[----:B------:R4:W1:Y:S01]  /*11c0*/  SYNCS.EXCH.64 URZ, [UR6+0x3d0], UR4 ;  /* 0x0003d00406ff75b2 */ /* 0x0008620008000100 */
[----:B------:R4:W1:Y:S01]  /*11d0*/  SYNCS.EXCH.64 URZ, [UR6+0x3b8], UR10 ;  /* 0x0003b80a06ff75b2 */ /* 0x0008620008000100 */
[----:B------:R4:W1:Y:S02]  /*11e0*/  SYNCS.EXCH.64 URZ, [UR6+0x3d8], UR4 ;  /* 0x0003d80406ff75b2 */ /* 0x0008640008000100 */
[----:B----4-:R-:W-:Y:S01]  /*11f0*/  NOP ;  /* 0x0000000000007918 */ /* 0x010fe20000000000 */
.L_x_14:
        /* <DEDUP_REMOVED lines=14> */
[----:B------:R4:W1:Y:S01]  /*12e0*/  SYNCS.EXCH.64 URZ, [UR5+0x3f0], UR6 ;  /* 0x0003f00605ff75b2 */ /* 0x0008620008000100 */
[----:B------:R4:W1:Y:S01]  /*12f0*/  SYNCS.EXCH.64 URZ, [UR5+0x3e8], UR6 ;  /* 0x0003e80605ff75b2 */ /* 0x0008620008000100 */
[----:B------:R4:W1:Y:S02]  /*1300*/  SYNCS.EXCH.64 URZ, [UR5+0x3f8], UR6 ;  /* 0x0003f80605ff75b2 */ /* 0x0008640008000100 */
[----:B----4-:R-:W-:Y:S01]  /*1310*/  NOP ;  /* 0x0000000000007918 */ /* 0x010fe20000000000 */
.L_x_15:
[----:B-1----:R-:W1:Y:S01]  /*1320*/  S2UR UR5, SR_CTAID.X ;  /* 0x00000000000579c3 */ /* 0x002e620000002500 */
[----:B------:R-:W-:-:S05]  /*1330*/  CS2R.32 R97, SR_CgaSize ;  /* 0x0000000000617805 */ /* 0x000fca0000008a00 */
[----:B------:R-:W-:-:S05]  /*1340*/  IMAD R97, R97, -0xa0, RZ ;  /* 0xffffff6061617824 */ /* 0x000fca00078e02ff */
[----:B------:R-:W-:-:S14]  /*1350*/  R2UR UR7, R97 ;  /* 0x00000000610772ca */ /* 0x000fdc00000e0000 */
[----:B------:R-:W4:Y:S01]  /*1360*/  LDCU UR7, c[0x0][UR7+0x2b0] ;  /* 0x00005600070777ac */ /* 0x000f220008000800 */
[----:B------:R-:W-:Y:S01]  /*1370*/  NOP ;  /* 0x0000000000007918 */ /* 0x000fe20000000000 */
[----:B------:R-:W-:-:S05]  /*1380*/  CS2R.32 R97, SR_CgaSize ;  /* 0x0000000000617805 */ /* 0x000fca0000008a00 */
[----:B------:R-:W-:-:S05]  /*1390*/  IMAD R97, R97, -0xa0, RZ ;  /* 0xffffff6061617824 */ /* 0x000fca00078e02ff */
[----:B------:R-:W-:-:S14]  /*13a0*/  R2UR UR6, R97 ;  /* 0x00000000610672ca */ /* 0x000fdc00000e0000 */
[----:B------:R-:W2:Y:S01]  /*13b0*/  LDCU UR6, c[0x0][UR6+0x2b4] ;  /* 0x00005680060677ac */ /* 0x000ea20008000800 */
[----:B------:R-:W3:Y:S08]  /*13c0*/  S2UR UR4, SR_CTAID.Y ;  /* 0x00000000000479c3 */ /* 0x000ef00000002600 */
[----:B------:R-:W2:Y:S01]  /*13d0*/  LDC R9, c[0x0][0xb24] ;  /* 0x0002c900ff097b82 */ /* 0x000ea20000000800 */
[----:B-1----:R-:W-:-:S02]  /*13e0*/  I2FP.F32.U32 R5, UR5 ;  /* 0x0000000500057c45 */ /* 0x002fc40008201000 */
[----:B------:R-:W-:-:S05]  /*13f0*/  CS2R.32 R3, SR_CgaSize ;  /* 0x0000000000037805 */ /* 0x000fca0000008a00 */
[----:B------:R-:W-:-:S06]  /*1400*/  IMAD R3, R3, -0xa0, RZ ;  /* 0xffffff6003037824 */ /* 0x000fcc00078e02ff */
[----:B------:R-:W1:Y:S01]  /*1410*/  LDC R3, c[0x0][R3+0x2a0] ;  /* 0x0000a80003037b82 */ /* 0x000e620000000800 */
[----:B------:R-:W-:Y:S01]  /*1420*/  MOV R97, UR5 ;  /* 0x0000000500617c02 */ /* 0x000fe20008000f00 */
[----:B----4-:R-:W-:Y:S01]  /*1430*/  FMUL R5, R5, UR7 ;  /* 0x0000000705057c20 */ /* 0x010fe20008400000 */
[----:B---3--:R-:W-:Y:S02]  /*1440*/  I2FP.F32.U32 R4, UR4 ;  /* 0x0000000400047c45 */ /* 0x008fe40008201000 */
[----:B------:R-:W-:-:S05]  /*1450*/  CS2R.32 R2, SR_CgaSize ;  /* 0x0000000000027805 */ /* 0x000fca0000008a00 */
[----:B------:R-:W-:-:S06]  /*1460*/  IMAD R2, R2, -0xa0, RZ ;  /* 0xffffff6002027824 */ /* 0x000fcc00078e02ff */
[----:B------:R-:W3:Y:S01]  /*1470*/  LDC R2, c[0x0][R2+0x2a4] ;  /* 0x0000a90002027b82 */ /* 0x000ee20000000800 */
[----:B------:R-:W4:Y:S01]  /*1480*/  F2I.U32.TRUNC.NTZ R90, R5 ;  /* 0x00000005005a7305 */ /* 0x000f22000020f000 */
[----:B------:R-:W-:Y:S01]  /*1490*/  MOV R91, UR4 ;  /* 0x00000004005b7c02 */ /* 0x000fe20008000f00 */
[----:B--2---:R-:W-:-:S05]  /*14a0*/  FMUL R4, R4, UR6 ;  /* 0x0000000604047c20 */ /* 0x004fca0008400000 */
[----:B------:R-:W-:Y:S01]  /*14b0*/  BAR.SYNC.DEFER_BLOCKING 0x0 ;  /* 0x0000000000007b1d */ /* 0x000fe20000010000 */
[----:B------:R-:W-:-:S05]  /*14c0*/  ISETP.GE.AND P0, PT, R9, 0x1, PT ;  /* 0x000000010900780c */ /* 0x000fca0003f06270 */
[----:B------:R-:W2:Y:S02]  /*14d0*/  F2I.U32.TRUNC.NTZ R79, R4 ;  /* 0x00000004004f7305 */ /* 0x000ea4000020f000 */
[----:B------:R-:W3:Y:S01]  /*14e0*/  S2UR UR36, SR_CTAID.Z ;  /* 0x00000000002479c3 */ /* 0x000ee20000002700 */
[----:B----4-:R-:W-:-:S05]  /*14f0*/  IADD3 R90, PT, PT, -R90, RZ, RZ ;  /* 0x000000ff5a5a7210 */ /* 0x010fca0007ffe1ff */
[----:B-1----:R-:W-:Y:S01]  /*1500*/  IMAD R90, R3, R90, UR5 ;  /* 0x00000005035a7e24 */ /* 0x002fe2000f8e025a */
[----:B--2---:R-:W-:-:S05]  /*1510*/  IADD3 R79, PT, PT, -R79, RZ, RZ ;  /* 0x000000ff4f4f7210 */ /* 0x004fca0007ffe1ff */
[----:B---3--:R-:W-:Y:S01]  /*1520*/  IMAD R79, R2, R79, UR4 ;  /* 0x00000004024f7e24 */ /* 0x008fe2000f8e024f */
[----:B------:R-:W-:Y:S06]  /*1530*/  @!P0 BRA `(.L_x_16) ;  /* 0x0000000000b88947 */ /* 0x000fec0003800000 */
[----:B------:R-:W1:Y:S01]  /*1540*/  LDC.64 R4, c[0x0][0xb18] ;  /* 0x0002c600ff047b82 */ /* 0x000e620000000a00 */
[----:B------:R-:W-:-:S07]  /*1550*/  ISETP.NE.AND P0, PT, R9, 0x1, PT ;  /* 0x000000010900780c */ /* 0x000fce0003f05270 */
[----:B------:R-:W2:Y:S08]  /*1560*/  LDC R10, c[0x0][0xb0c] ;  /* 0x0002c300ff0a7b82 */ /* 0x000eb00000000800 */
[----:B------:R-:W3:Y:S08]  /*1570*/  LDC R11, c[0x0][0x370] ;  /* 0x0000dc00ff0b7b82 */ /* 0x000ef00000000800 */
[----:B------:R-:W4:Y:S01]  /*1580*/  LDC R12, c[0x0][0x374] ;  /* 0x0000dd00ff0c7b82 */ /* 0x000f220000000800 */
[----:B-1----:R-:W-:-:S07]  /*1590*/  ISETP.NE.AND P1, PT, R4, 0x1, PT ;  /* 0x000000010400780c */ /* 0x002fce0003f25270 */
[----:B------:R-:W3:Y:S01]  /*15a0*/  LDC.64 R6, c[0x0][0xb10] ;  /* 0x0002c400ff067b82 */ /* 0x000ee20000000a00 */
[----:B--2---:R-:W-:-:S07]  /*15b0*/  ISETP.NE.AND P2, PT, R10, 0x1, PT ;  /* 0x000000010a00780c */ /* 0x004fce0003f45270 */
[----:B------:R-:W1:Y:S08]  /*15c0*/  LDC R8, c[0x0][0xb20] ;  /* 0x0002c800ff087b82 */ /* 0x000e700000000800 */
[----:B------:R-:W2:Y:S01]  /*15d0*/  LDC.64 R2, c[0x0][0xb28] ;  /* 0x0002ca00ff027b82 */ /* 0x000ea20000000a00 */
[----:B----4-:R-:W-:-:S04]  /*15e0*/  IMAD.HI.U32 R13, R12, R5, RZ ;  /* 0x000000050c0d7227 */ /* 0x010fc800078e00ff */
[----:B------:R-:W-:-:S04]  /*15f0*/  IMAD.HI.U32 R5, R91, R5, RZ ;  /* 0x000000055b057227 */ /* 0x000fc800078e00ff */
[----:B---3--:R-:W-:-:S04]  /*1600*/  IMAD.HI.U32 R14, R11, R6, RZ ;  /* 0x000000060b0e7227 */ /* 0x008fc800078e00ff */
[----:B------:R-:W-:Y:S01]  /*1610*/  IMAD.HI.U32 R16, R97, R6, RZ ;  /* 0x0000000661107227 */ /* 0x000fe200078e00ff */
[-C--:B------:R-:W-:Y:S02]  /*1620*/  @P2 SHF.R.U32.HI R11, RZ, R7.reuse, R14 ;  /* 0x00000007ff0b2219 */ /* 0x080fe4000001160e */
[-C--:B-1----:R-:W-:Y:S02]  /*1630*/  @P1 SHF.R.U32.HI R12, RZ, R8.reuse, R13 ;  /* 0x00000008ff0c1219 */ /* 0x082fe4000001160d */
[----:B------:R-:W-:Y:S02]  /*1640*/  SHF.R.U32.HI R8, RZ, R8, R5 ;  /* 0x00000008ff087219 */ /* 0x000fe40000011605 */
[----:B------:R-:W-:Y:S02]  /*1650*/  SHF.R.U32.HI R16, RZ, R7, R16 ;  /* 0x00000007ff107219 */ /* 0x000fe40000011610 */
[----:B------:R-:W-:Y:S01]  /*1660*/  SEL R5, R91, R8, !P1 ;  /* 0x000000085b057207 */ /* 0x000fe20004800000 */
[----:B--2---:R-:W-:Y:S01]  /*1670*/  IMAD.HI.U32 R14, R12, R2, RZ ;  /* 0x000000020c0e7227 */ /* 0x004fe200078e00ff */
[----:B------:R-:W-:-:S03]  /*1680*/  SEL R7, R97, R16, !P2 ;  /* 0x0000001061077207 */ /* 0x000fc60005000000 */
[----:B------:R-:W-:Y:S01]  /*1690*/  IMAD.HI.U32 R6, R11, R2, RZ ;  /* 0x000000020b067227 */ /* 0x000fe200078e00ff */
[----:B------:R-:W-:-:S04]  /*16a0*/  @P0 SHF.R.U32.HI R12, RZ, R3, R14 ;  /* 0x00000003ff0c0219 */ /* 0x000fc8000001160e */
[----:B------:R-:W-:Y:S01]  /*16b0*/  @P0 SHF.R.U32.HI R11, RZ, R3, R6 ;  /* 0x00000003ff0b0219 */ /* 0x000fe20000011606 */
[----:B------:R-:W-:-:S04]  /*16c0*/  IMAD R12, R12, R9, RZ ;  /* 0x000000090c0c7224 */ /* 0x000fc800078e02ff */
[----:B------:R-:W-:Y:S01]  /*16d0*/  IMAD R6, R11, R9, RZ ;  /* 0x000000090b067224 */ /* 0x000fe200078e02ff */
[----:B------:R-:W-:-:S04]  /*16e0*/  ISETP.GE.AND P1, PT, R5, R12, PT ;  /* 0x0000000c0500720c */ /* 0x000fc80003f26270 */
[----:B------:R-:W-:Y:S01]  /*16f0*/  ISETP.GE.OR P1, PT, R7, R6, P1 ;  /* 0x000000060700720c */ /* 0x000fe20000f26670 */
[----:B------:R-:W-:-:S05]  /*1700*/  IMAD.HI.U32 R6, R5, R2, RZ ;  /* 0x0000000205067227 */ /* 0x000fca00078e00ff */
[----:B------:R-:W-:-:S04]  /*1710*/  SHF.R.U32.HI R6, RZ, R3, R6 ;  /* 0x00000003ff067219 */ /* 0x000fc80000011606 */
[----:B------:R-:W-:-:S03]  /*1720*/  SEL R6, R5, R6, !P0 ;  /* 0x0000000605067207 */ /* 0x000fc60004000000 */
[----:B------:R-:W-:Y:S01]  /*1730*/  @!P1 IMAD.HI.U32 R8, R7, R2, RZ ;  /* 0x0000000207089227 */ /* 0x000fe200078e00ff */
[----:B------:R-:W-:-:S04]  /*1740*/  IADD3 R2, PT, PT, -R6, RZ, RZ ;  /* 0x000000ff06027210 */ /* 0x000fc80007ffe1ff */
[----:B------:R-:W-:Y:S01]  /*1750*/  @!P1 SHF.R.U32.HI R8, RZ, R3, R8 ;  /* 0x00000003ff089219 */ /* 0x000fe20000011608 */
[----:B------:R-:W-:-:S03]  /*1760*/  IMAD R2, R9, R2, R5 ;  /* 0x0000000209027224 */ /* 0x000fc600078e0205 */
[----:B------:R-:W-:Y:S02]  /*1770*/  @!P1 SEL R3, R7, R8, !P0 ;  /* 0x0000000807039207 */ /* 0x000fe40004000000 */
[----:B------:R-:W-:-:S03]  /*1780*/  IADD3 R8, PT, PT, -R5, RZ, RZ ;  /* 0x000000ff05087210 */ /* 0x000fc60007ffe1ff */
[--C-:B------:R-:W-:Y:S02]  /*1790*/  @!P1 IMAD.IADD R6, R6, 0x1, -R3.reuse ;  /* 0x0000000106069824 */ /* 0x100fe400078e0a03 */
[----:B------:R-:W-:Y:S01]  /*17a0*/  @!P1 IMAD R3, R2, R11, R3 ;  /* 0x0000000b02039224 */ /* 0x000fe200078e0203 */
[----:B------:R-:W-:Y:S01]  /*17b0*/  IADD3 R2, PT, PT, -R7, RZ, RZ ;  /* 0x000000ff07027210 */ /* 0x000fe20007ffe1ff */
[----:B------:R-:W-:Y:S02]  /*17c0*/  @!P1 IMAD R5, R6, R9, R7 ;  /* 0x0000000906059224 */ /* 0x000fe400078e0207 */
[----:B------:R-:W-:Y:S02]  /*17d0*/  IMAD R8, R4, R8, R91 ;  /* 0x0000000804087224 */ /* 0x000fe400078e025b */
[----:B------:R-:W-:Y:S02]  /*17e0*/  @!P1 IMAD.MOV.U32 R7, RZ, RZ, R3 ;  /* 0x000000ffff079224 */ /* 0x000fe400078e0003 */
[----:B------:R-:W-:-:S02]  /*17f0*/  IMAD R2, R10, R2, R97 ;  /* 0x000000020a027224 */ /* 0x000fc400078e0261 */
[----:B------:R-:W-:Y:S02]  /*1800*/  IMAD R91, R5, R4, R8 ;  /* 0x00000004055b7224 */ /* 0x000fe400078e0208 */
[----:B------:R-:W-:Y:S02]  /*1810*/  IMAD R97, R7, R10, R2 ;  /* 0x0000000a07617224 */ /* 0x000fe400078e0202 */
.L_x_16:
[----:B------:R-:W1:Y:S01]  /*1820*/  LDCU UR4, c[0x0][0xb30] ;  /* 0x00016600ff0477ac */ /* 0x000e620008000800 */
[----:B------:R-:W2:Y:S08]  /*1830*/  S2UR UR37, SR_CgaCtaId ;  /* 0x00000000002579c3 */ /* 0x000eb00000008800 */
[----:B------:R-:W3:Y:S01]  /*1840*/  LDC R40, c[0x0][0xb24] ;  /* 0x0002c900ff287b82 */ /* 0x000ee20000000800 */
[----:B-1----:R-:W-:-:S09]  /*1850*/  UISETP.NE.AND UP1, UPT, UR4, 0x1, UPT ;  /* 0x000000010400788c */ /* 0x002fd2000bf25270 */
[----:B--2---:R-:W-:Y:S05]  /*1860*/  BRA.U UP1, `(.L_x_17) ;  /* 0x0000000101407547 */ /* 0x004fea000b800000 */
[----:B------:R-:W1:Y:S08]  /*1870*/  LDC.64 R4, c[0x0][0xb10] ;  /* 0x0002c400ff047b82 */ /* 0x000e700000000a00 */
[----:B------:R-:W2:Y:S08]  /*1880*/  LDC.64 R2, c[0x0][0xb18] ;  /* 0x0002c600ff027b82 */ /* 0x000eb00000000a00 */
[----:B------:R-:W4:Y:S08]  /*1890*/  LDC R6, c[0x0][0xb20] ;  /* 0x0002c800ff067b82 */ /* 0x000f300000000800 */
[----:B------:R-:W3:Y:S01]  /*18a0*/  LDC R8, c[0x0][0xb0c] ;  /* 0x0002c300ff087b82 */ /* 0x000ee20000000800 */
[----:B-1----:R-:W-:-:S05]  /*18b0*/  IMAD.HI.U32 R4, R97, R4, RZ ;  /* 0x0000000461047227 */ /* 0x002fca00078e00ff */
[----:B------:R-:W-:Y:S01]  /*18c0*/  SHF.R.U32.HI R4, RZ, R5, R4 ;  /* 0x00000005ff047219 */ /* 0x000fe20000011604 */
[----:B--2---:R-:W-:Y:S01]  /*18d0*/  IMAD.HI.U32 R3, R91, R3, RZ ;  /* 0x000000035b037227 */ /* 0x004fe200078e00ff */
[----:B------:R-:W-:-:S04]  /*18e0*/  ISETP.NE.AND P0, PT, R2, 0x1, PT ;  /* 0x000000010200780c */ /* 0x000fc80003f05270 */
[----:B----4-:R-:W-:-:S04]  /*18f0*/  SHF.R.U32.HI R6, RZ, R6, R3 ;  /* 0x00000006ff067219 */ /* 0x010fc80000011603 */
[----:B------:R-:W-:Y:S02]  /*1900*/  SEL R3, R91, R6, !P0 ;  /* 0x000000065b037207 */ /* 0x000fe40004000000 */
[----:B---3--:R-:W-:-:S04]  /*1910*/  ISETP.NE.AND P1, PT, R8, 0x1, PT ;  /* 0x000000010800780c */ /* 0x008fc80003f25270 */
[----:B------:R-:W-:-:S05]  /*1920*/  SEL R4, R97, R4, !P1 ;  /* 0x0000000461047207 */ /* 0x000fca0004800000 */
[----:B------:R-:W-:Y:S02]  /*1930*/  IMAD.IADD R5, R3, 0x1, -R4 ;  /* 0x0000000103057824 */ /* 0x000fe400078e0a04 */
[----:B------:R-:W-:Y:S02]  /*1940*/  IMAD.IADD R3, R4, 0x1, -R3 ;  /* 0x0000000104037824 */ /* 0x000fe400078e0a03 */
[----:B------:R-:W-:Y:S02]  /*1950*/  IMAD R97, R5, R8, R97 ;  /* 0x0000000805617224 */ /* 0x000fe400078e0261 */
[----:B------:R-:W-:-:S07]  /*1960*/  IMAD R91, R3, R2, R91 ;  /* 0x00000002035b7224 */ /* 0x000fce00078e025b */
.L_x_17:
[----:B------:R-:W-:Y:S01]  /*1970*/  BAR.SYNC.DEFER_BLOCKING 0x0 ;  /* 0x0000000000007b1d */ /* 0x000fe20000010000 */
[----:B------:R-:W-:Y:S01]  /*1980*/  UISETP.NE.AND UP1, UPT, UR8, 0x2, UPT ;  /* 0x000000020800788c */ /* 0x000fe2000bf25270 */
[----:B------:R-:W-:Y:S02]  /*1990*/  ISETP.NE.OR P5, PT, R0, 0x2, !P5 ;  /* 0x000000020000780c */ /* 0x000fe40006fa5670 */
[----:B------:R-:W-:-:S06]  /*19a0*/  LOP3.LUT R2, R101, 0x1f, RZ, 0xc0, !PT ;  /* 0x0000001f65027812 */ /* 0x000fcc00078ec0ff */
[----:B------:R-:W-:Y:S05]  /*19b0*/  BRA.U UP1, `(.L_x_18) ;  /* 0x0000002d015c7547 */ /* 0x000fea000b800000 */
[----:B------:R-:W1:Y:S01]  /*19c0*/  LDCU UR13, c[0x0][0x38c] ;  /* 0x00007180ff0d77ac */ /* 0x000e620008000800 */
[----:B------:R-:W2:Y:S01]  /*19d0*/  LDC R9, c[0x0][0x370] ;  /* 0x0000dc00ff097b82 */ /* 0x000ea20000000800 */
[----:B------:R-:W-:Y:S01]  /*19e0*/  PLOP3.LUT P1, PT, PT, PT, UP2, 0x80, 0x8 ;  /* 0x000000000008781c */ /* 0x000fe20003f2f028 */
[----:B------:R-:W-:Y:S01]  /*19f0*/  IMAD.MOV.U32 R15, RZ, RZ, 0x1 ;  /* 0x00000001ff0f7424 */ /* 0x000fe200078e00ff */
[----:B------:R-:W-:Y:S01]  /*1a00*/  ISETP.EQ.OR P4, PT, R2, RZ, P5 ;  /* 0x000000ff0200720c */ /* 0x000fe20002f82670 */
[----:B------:R-:W-:Y:S01]  /*1a10*/  IMAD.MOV.U32 R14, RZ, RZ, RZ ;  /* 0x000000ffff0e7224 */ /* 0x000fe200078e00ff */
[----:B------:R-:W-:Y:S02]  /*1a20*/  PLOP3.LUT P1, PT, P1, PT, PT, 0x8, 0x80 ;  /* 0x000000000080781c */ /* 0x000fe40000f2e170 */
[----:B------:R-:W-:Y:S01]  /*1a30*/  CS2R R12, SRZ ;  /* 0x00000000000c7805 */ /* 0x000fe2000001ff00 */
[----:B------:R-:W-:Y:S01]  /*1a40*/  IMAD.MOV.U32 R10, RZ, RZ, 0x1 ;  /* 0x00000001ff0a7424 */ /* 0x000fe200078e00ff */
[----:B------:R-:W4:Y:S01]  /*1a50*/  LDC R0, c[0x0][0x374] ;  /* 0x0000dd00ff007b82 */ /* 0x000f220000000800 */
[----:B------:R-:W2:Y:S01]  /*1a60*/  LDCU.64 UR22, c[0x0][0x348] ;  /* 0x00006900ff1677ac */ /* 0x000ea20008000a00 */
[----:B------:R-:W-:Y:S01]  /*1a70*/  UMOV UR6, URZ ;  /* 0x000000ff00067c82 */ /* 0x000fe20008000000 */
[----:B-1----:R-:W-:-:S04]  /*1a80*/  UIADD3 UR5, UPT, UPT, UR13, 0x1f, URZ ;  /* 0x0000001f0d057890 */ /* 0x002fc8000fffe0ff */
[----:B------:R-:W-:-:S04]  /*1a90*/  USHF.R.S32.HI UR4, URZ, 0x1f, UR5 ;  /* 0x0000001fff047899 */ /* 0x000fc80008011405 */
[----:B------:R-:W-:-:S04]  /*1aa0*/  ULEA.HI UR4, UR4, UR5, URZ, 0x5 ;  /* 0x0000000504047291 */ /* 0x000fc8000f8f28ff */
[----:B------:R-:W-:Y:S02]  /*1ab0*/  USHF.R.S32.HI UR15, URZ, 0x5, UR4 ;  /* 0x00000005ff0f7899 */ /* 0x000fe40008011404 */
[----:B------:R-:W-:Y:S02]  /*1ac0*/  UIADD3 UR4, UPT, UPT, UR13, -0x1, URZ ;  /* 0xffffffff0d047890 */ /* 0x000fe4000fffe0ff */
[----:B------:R-:W-:Y:S02]  /*1ad0*/  UISETP.LT.U32.AND UP0, UPT, UR15, 0x36, UPT ;  /* 0x000000360f00788c */ /* 0x000fe4000bf01070 */
[----:B------:R-:W-:Y:S02]  /*1ae0*/  UISETP.GE.U32.AND UP1, UPT, UR4, -0x3f, UPT ;  /* 0xffffffc10400788c */ /* 0x000fe4000bf26070 */
[----:B------:R-:W-:Y:S02]  /*1af0*/  USEL UR14, UR15, 0x36, UP0 ;  /* 0x000000360f0e7887 */ /* 0x000fe40008000000 */
[----:B------:R-:W-:-:S02]  /*1b00*/  UIADD3 UR13, UPT, UPT, UR13, 0x3e, URZ ;  /* 0x0000003e0d0d7890 */ /* 0x000fc4000fffe0ff */
[----:B------:R-:W-:Y:S02]  /*1b10*/  UIADD3 UR5, UPT, UPT, UR14, -0x1, URZ ;  /* 0xffffffff0e057890 */ /* 0x000fe4000fffe0ff */
[----:B------:R-:W-:-:S03]  /*1b20*/  UIADD3 UR7, UPT, UPT, UR15, -UR14, URZ ;  /* 0x8000000e0f077290 */ /* 0x000fc6000fffe0ff */
[----:B------:R-:W-:-:S04]  /*1b30*/  @UP1 UIADD3 UR5, UPT, UPT, UR14, URZ, URZ ;  /* 0x000000ff0e051290 */ /* 0x000fc8000fffe0ff */
[----:B--2---:R-:W-:-:S12]  /*1b40*/  UIADD3 UR5, UPT, UPT, UR5, 0x1, URZ ;  /* 0x0000000105057890 */ /* 0x004fd8000fffe0ff */
.L_x_36:
[----:B------:R-:W-:Y:S01]  /*1b50*/  UISETP.NE.AND UP0, UPT, UR37, URZ, UPT ;  /* 0x000000ff2500728c */ /* 0x000fe2000bf05270 */
[----:B------:R-:W1:Y:S08]  /*1b60*/  S2UR UR37, SR_CgaCtaId ;  /* 0x00000000002579c3 */ /* 0x000e700000008800 */
[----:B------:R-:W-:Y:S05]  /*1b70*/  BRA.U UP0, `(.L_x_19) ;  /* 0x0000000100347547 */ /* 0x000fea000b800000 */
[----:B------:R-:W2:Y:S01]  /*1b80*/  S2R R2, SR_CgaCtaId ;  /* 0x0000000000027919 */ /* 0x000ea20000008800 */
[----:B------:R-:W-:-:S04]  /*1b90*/  MOV R3, 0x400 ;  /* 0x0000040000037802 */ /* 0x000fc80000000f00 */
[----:B--2---:R-:W-:Y:S02]  /*1ba0*/  LEA R3, R2, R3, 0x18 ;  /* 0x0000000302037211 */ /* 0x004fe400078ec0ff */
[----:B------:R-:W-:-:S03]  /*1bb0*/  SHF.L.U32 R2, R10, 0x1f, RZ ;  /* 0x0000001f0a027819 */ /* 0x000fc600000006ff */
[----:B------:R-:W-:-:S04]  /*1bc0*/  IMAD R3, R12, 0x8, R3 ;  /* 0x000000080c037824 */ /* 0x000fc800078e0203 */
[----:B------:R-:W2:Y:S02]  /*1bd0*/  SYNCS.PHASECHK.TRANS64.TRYWAIT P0, [R3+URZ+0x3f0], R2 ;  /* 0x0003f002030075a7 */ /* 0x000ea400080011ff */
[----:B--2---:R-:W-:Y:S05]  /*1be0*/  @!P0 BRA `(.L_x_20) ;  /* 0x0000006400ac8947 */ /* 0x004fea0003800000 */
.L_x_146:
[----:B------:R-:W-:Y:S01]  /*1bf0*/  VIADD R12, R12, 0x1 ;  /* 0x000000010c0c7836 */ /* 0x000fe20000000000 */
[----:B------:R2:W-:Y:S04]  /*1c00*/  SYNCS.ARRIVE.TRANS64.A1T0 RZ, [R3+URZ+0x3e0], RZ ;  /* 0x0003e0ff03ff79a7 */ /* 0x0005e800081000ff */
[----:B------:R-:W-:-:S04]  /*1c10*/  ISETP.NE.AND P0, PT, R12, 0x2, PT ;  /* 0x000000020c00780c */ /* 0x000fc80003f05270 */
[----:B------:R-:W-:Y:S02]  /*1c20*/  SEL R12, R12, RZ, P0 ;  /* 0x000000ff0c0c7207 */ /* 0x000fe40000000000 */
[----:B--2---:R-:W-:-:S04]  /*1c30*/  SEL R3, RZ, 0x1, P0 ;  /* 0x00000001ff037807 */ /* 0x004fc80000000000 */
[----:B------:R-:W-:-:S07]  /*1c40*/  LOP3.LUT R10, R10, R3, RZ, 0x3c, !PT ;  /* 0x000000030a0a7212 */ /* 0x000fce00078e3cff */
.L_x_19:
[----:B------:R-:W-:Y:S01]  /*1c50*/  UMOV UR4, 0x400 ;  /* 0x0000040000047882 */ /* 0x000fe20000000000 */
[----:B------:R-:W-:Y:S01]  /*1c60*/  SHF.L.U32 R2, R15, 0x1f, RZ ;  /* 0x0000001f0f027819 */ /* 0x000fe200000006ff */
[----:B-1----:R-:W-:Y:S01]  /*1c70*/  ULEA UR4, UR37, UR4, 0x18 ;  /* 0x0000000425047291 */ /* 0x002fe2000f8ec0ff */
[----:B------:R-:W-:Y:S01]  /*1c80*/  R2UR UR35, R97 ;  /* 0x00000000612372ca */ /* 0x000fe200000e0000 */
[----:B------:R-:W-:Y:S01]  /*1c90*/  UISETP.GE.U32.AND UP0, UPT, UR13, 0x3f, UPT ;  /* 0x0000003f0d00788c */ /* 0x000fe2000bf06070 */
[----:B------:R-:W-:Y:S01]  /*1ca0*/  R2UR UR11, R91 ;  /* 0x000000005b0b72ca */ /* 0x000fe200000e0000 */
[----:B------:R-:W-:Y:S01]  /*1cb0*/  ULEA UR8, UR6, UR4, 0x3 ;  /* 0x0000000406087291 */ /* 0x000fe2000f8e18ff */
[----:B------:R-:W-:-:S08]  /*1cc0*/  UMOV UR24, URZ ;  /* 0x000000ff00187c82 */ /* 0x000fd00008000000 */
[----:B------:R1:W2:Y:S01]  /*1cd0*/  SYNCS.PHASECHK.TRANS64.TRYWAIT P0, [UR8+0x1b0], R2 ;  /* 0x0001b002ff0075a7 */ /* 0x0002a20008001108 */
[----:B------:R-:W-:Y:S02]  /*1ce0*/  USHF.L.U32 UR35, UR35, 0x6, URZ ;  /* 0x0000000623237899 */ /* 0x000fe400080006ff */
[----:B------:R-:W-:Y:S01]  /*1cf0*/  USHF.L.U32 UR11, UR11, 0x6, URZ ;  /* 0x000000060b0b7899 */ /* 0x000fe200080006ff */
[----:B------:R-:W-:Y:S11]  /*1d00*/  BRA.U !UP0, `(.L_x_21) ;  /* 0x0000000108a47547 */ /* 0x000ff6000b800000 */
[----:B------:R-:W-:Y:S01]  /*1d10*/  UMOV UR16, URZ ;  /* 0x000000ff00107c82 */ /* 0x000fe20008000000 */
[----:B------:R-:W-:-:S05]  /*1d20*/  UMOV UR17, UR6 ;  /* 0x0000000600117c82 */ /* 0x000fca0008000000 */
.L_x_26:
[----:B-1----:R-:W-:Y:S01]  /*1d30*/  ULEA UR33, UR17, UR4, 0x3 ;  /* 0x0000000411217291 */ /* 0x002fe2000f8e18ff */
[----:B--2---:R-:W-:Y:S01]  /*1d40*/  @!P5 MOV R3, 0x1000 ;  /* 0x000010000003d802 */ /* 0x004fe20000000f00 */
[----:B--2---:R-:W-:Y:S10]  /*1d50*/  @P0 BRA `(.L_x_22) ;  /* 0x00000000000c0947 */ /* 0x004ff40003800000 */
[----:B------:R-:W-:-:S04]  /*1d60*/  SHF.L.U32 R5, R15, 0x1f, RZ ;  /* 0x0000001f0f057819 */ /* 0x000fc800000006ff */
[----:B------:R-:W2:Y:S02]  /*1d70*/  SYNCS.PHASECHK.TRANS64.TRYWAIT P0, [UR33+0x1b0], R5 ;  /* 0x0001b005ff0075a7 */ /* 0x000ea40008001121 */
[----:B--2---:R-:W-:Y:S05]  /*1d80*/  @!P0 BRA `(.L_x_23) ;  /* 0x0000006400588947 */ /* 0x004fea0003800000 */
.L_x_22:
[----:B------:R2:W-:Y:S01]  /*1d90*/  @!P5 SYNCS.ARRIVE.TRANS64 RZ, [UR33], R3 ;  /* 0x00000003ffffd9a7 */ /* 0x0005e20008000021 */
[----:B------:R-:W-:Y:S04]  /*1da0*/  BSSY.RECONVERGENT B0, `(.L_x_24) ;  /* 0x0000003000007945 */ /* 0x000fe80003800200 */
[----:B------:R-:W-:Y:S05]  /*1db0*/  @P4 BRA `(.L_x_25) ;  /* 0x0000000000044947 */ /* 0x000fea0003800000 */
[----:B------:R-:W-:Y:S05]  /*1dc0*/  BPT.TRAP 0x1 ;  /* 0x000000040000795c */ /* 0x000fea0000300000 */
.L_x_25:
[----:B------:R-:W-:Y:S05]  /*1dd0*/  BSYNC.RECONVERGENT B0 ;  /* 0x0000000000007941 */ /* 0x000fea0003800200 */
.L_x_24:
[----:B------:R-:W-:Y:S02]  /*1de0*/  UIADD3 UR6, UPT, UPT, UR17, 0x1, URZ ;  /* 0x0000000111067890 */ /* 0x000fe4000fffe0ff */
[----:B------:R-:W-:Y:S02]  /*1df0*/  UIADD3 UR26, UP1, UPT, UR22, 0x80, URZ ;  /* 0x00000080161a7890 */ /* 0x000fe4000ff3e0ff */
[----:B------:R-:W-:Y:S02]  /*1e00*/  UISETP.NE.AND UP0, UPT, UR6, 0x36, UPT ;  /* 0x000000360600788c */ /* 0x000fe4000bf05270 */
[----:B------:R-:W-:Y:S02]  /*1e10*/  USHF.L.U32 UR34, UR16, 0x5, URZ ;  /* 0x0000000510227899 */ /* 0x000fe400080006ff */
[----:B------:R-:W-:Y:S02]  /*1e20*/  USEL UR9, URZ, 0x1, UP0 ;  /* 0x00000001ff097887 */ /* 0x000fe40008000000 */
[----:B------:R-:W-:-:S02]  /*1e30*/  USEL UR6, UR6, URZ, UP0 ;  /* 0x000000ff06067287 */ /* 0x000fc40008000000 */
[----:B------:R-:W-:Y:S02]  /*1e40*/  UIADD3 UR20, UP0, UPT, UR22, 0x180, URZ ;  /* 0x0000018016147890 */ /* 0x000fe4000ff1e0ff */
[----:B------:R-:W-:Y:S01]  /*1e50*/  ULEA UR8, UR6, UR4, 0x3 ;  /* 0x0000000406087291 */ /* 0x000fe2000f8e18ff */
[----:B------:R-:W-:Y:S01]  /*1e60*/  LOP3.LUT R15, R15, UR9, RZ, 0x3c, !PT ;  /* 0x000000090f0f7c12 */ /* 0x000fe2000f8e3cff */
[----:B------:R-:W-:Y:S02]  /*1e70*/  UIADD3.X UR27, UPT, UPT, URZ, UR23, URZ, UP1, !UPT ;  /* 0x00000017ff1b7290 */ /* 0x000fe40008ffe4ff */
[----:B------:R-:W-:Y:S01]  /*1e80*/  UIADD3.X UR21, UPT, UPT, URZ, UR23, URZ, UP0, !UPT ;  /* 0x00000017ff157290 */ /* 0x000fe200087fe4ff */
[----:B-1----:R-:W-:Y:S01]  /*1e90*/  SHF.L.U32 R2, R15, 0x1f, RZ ;  /* 0x0000001f0f027819 */ /* 0x002fe200000006ff */
[----:B------:R-:W-:Y:S01]  /*1ea0*/  UMOV UR18, 0x0 ;  /* 0x0000000000127882 */ /* 0x000fe20000000000 */
[----:B------:R-:W-:Y:S01]  /*1eb0*/  UMOV UR19, 0x10000000 ;  /* 0x1000000000137882 */ /* 0x000fe20000000000 */
[----:B------:R-:W-:Y:S01]  /*1ec0*/  UMOV UR12, UR36 ;  /* 0x00000024000c7c82 */ /* 0x000fe20008000000 */
[----:B------:R1:W1:Y:S01]  /*1ed0*/  SYNCS.PHASECHK.TRANS64.TRYWAIT P0, [UR8+0x1b0], R2 ;  /* 0x0001b002ff0075a7 */ /* 0x0002620008001108 */
[----:B------:R-:W-:Y:S01]  /*1ee0*/  ULEA UR8, UR17, UR4, 0xb ;  /* 0x0000000411087291 */ /* 0x000fe2000f8e58ff */
[----:B------:R-:W-:Y:S01]  /*1ef0*/  UMOV UR9, UR33 ;  /* 0x0000002100097c82 */ /* 0x000fe20008000000 */
[----:B------:R-:W-:-:S02]  /*1f00*/  UMOV UR10, UR34 ;  /* 0x00000022000a7c82 */ /* 0x000fc40008000000 */
[----:B------:R-:W-:Y:S02]  /*1f10*/  UIADD3 UR32, UPT, UPT, UR8, 0x2800, URZ ;  /* 0x0000280008207890 */ /* 0x000fe4000fffe0ff */
[----:B------:R-:W-:Y:S02]  /*1f20*/  UIADD3 UR8, UPT, UPT, UR8, 0x1d800, URZ ;  /* 0x0001d80008087890 */ /* 0x000fe4000fffe0ff */
[----:B------:R-:W-:Y:S01]  /*1f30*/  UIADD3 UR16, UPT, UPT, UR16, 0x1, URZ ;  /* 0x0000000110107890 */ /* 0x000fe2000fffe0ff */
[----:B------:R-:W-:Y:S01]  /*1f40*/  UMOV UR24, UR5 ;  /* 0x0000000500187c82 */ /* 0x000fe20008000000 */
[----:B------:R-:W-:Y:S02]  /*1f50*/  UMOV UR17, UR6 ;  /* 0x0000000600117c82 */ /* 0x000fe40008000000 */
[----:B------:R-:W-:Y:S01]  /*1f60*/  UISETP.NE.AND UP0, UPT, UR16, UR5, UPT ;  /* 0x000000051000728c */ /* 0x000fe2000bf05270 */
[----:B------:R1:W-:Y:S02]  /*1f70*/  UTMALDG.3D [UR32], [UR26], desc[UR18] ;  /* 0x000012201a0075b4 */ /* 0x0003e40008011000 */
[----:B------:R1:W-:Y:S06]  /*1f80*/  UTMALDG.3D [UR8], [UR20], desc[UR18] ;  /* 0x00001208140075b4 */ /* 0x0003ec0008011000 */
[----:B------:R-:W-:Y:S05]  /*1f90*/  BRA.U UP0, `(.L_x_26) ;  /* 0xfffffffd00647547 */ /* 0x000fea000b83ffff */
.L_x_21:
[----:B-1----:R-:W-:Y:S01]  /*1fa0*/  ULEA UR8, UR6, UR4, 0x3 ;  /* 0x0000000406087291 */ /* 0x002fe2000f8e18ff */
[----:B------:R-:W-:Y:S01]  /*1fb0*/  SHF.L.U32 R2, R15, 0x1f, RZ ;  /* 0x0000001f0f027819 */ /* 0x000fe200000006ff */
[----:B------:R-:W-:Y:S01]  /*1fc0*/  @!P1 SYNCS.ARRIVE.TRANS64.A1T0 RZ, [UR4+0x378], RZ ;  /* 0x000378ffffff99a7 */ /* 0x000fe20008100004 */
[----:B------:R-:W-:-:S06]  /*1fd0*/  UISETP.GT.AND UP0, UPT, UR15, UR14, UPT ;  /* 0x0000000e0f00728c */ /* 0x000fcc000bf04270 */
[----:B--2---:R1:W2:Y:S03]  /*1fe0*/  SYNCS.PHASECHK.TRANS64.TRYWAIT P0, [UR8+0x1b0], R2 ;  /* 0x0001b002ff0075a7 */ /* 0x0042a60008001108 */
[----:B------:R-:W-:Y:S05]  /*1ff0*/  BRA.U !UP0, `(.L_x_27) ;  /* 0x0000000108a87547 */ /* 0x000fea000b800000 */
[----:B------:R-:W-:Y:S01]  /*2000*/  UIADD3 UR21, UPT, UPT, UR7, UR24, URZ ;  /* 0x0000001807157290 */ /* 0x000fe2000fffe0ff */
[----:B------:R-:W-:-:S11]  /*2010*/  UMOV UR25, UR6 ;  /* 0x0000000600197c82 */ /* 0x000fd60008000000 */
.L_x_32:
[----:B-1----:R-:W-:Y:S01]  /*2020*/  ULEA UR17, UR25, UR4, 0x3 ;  /* 0x0000000419117291 */ /* 0x002fe2000f8e18ff */
[----:B--2---:R-:W-:Y:S01]  /*2030*/  @!P5 MOV R3, 0x1000 ;  /* 0x000010000003d802 */ /* 0x004fe20000000f00 */
[----:B--2---:R-:W-:Y:S10]  /*2040*/  @P0 BRA `(.L_x_28) ;  /* 0x00000000000c0947 */ /* 0x004ff40003800000 */
[----:B------:R-:W-:-:S04]  /*2050*/  SHF.L.U32 R5, R15, 0x1f, RZ ;  /* 0x0000001f0f057819 */ /* 0x000fc800000006ff */
[----:B------:R-:W2:Y:S02]  /*2060*/  SYNCS.PHASECHK.TRANS64.TRYWAIT P0, [UR17+0x1b0], R5 ;  /* 0x0001b005ff0075a7 */ /* 0x000ea40008001111 */
[----:B--2---:R-:W-:Y:S05]  /*2070*/  @!P0 BRA `(.L_x_29) ;  /* 0x0000006000b48947 */ /* 0x004fea0003800000 */
.L_x_28:
[----:B------:R2:W-:Y:S01]  /*2080*/  @!P5 SYNCS.ARRIVE.TRANS64 RZ, [UR17], R3 ;  /* 0x00000003ffffd9a7 */ /* 0x0005e20008000011 */
[----:B------:R-:W-:Y:S04]  /*2090*/  BSSY.RECONVERGENT B0, `(.L_x_30) ;  /* 0x0000003000007945 */ /* 0x000fe80003800200 */
[----:B------:R-:W-:Y:S05]  /*20a0*/  @P4 BRA `(.L_x_31) ;  /* 0x0000000000044947 */ /* 0x000fea0003800000 */
[----:B------:R-:W-:Y:S05]  /*20b0*/  BPT.TRAP 0x1 ;  /* 0x000000040000795c */ /* 0x000fea0000300000 */
.L_x_31:
[----:B------:R-:W-:Y:S05]  /*20c0*/  BSYNC.RECONVERGENT B0 ;  /* 0x0000000000007941 */ /* 0x000fea0003800200 */
.L_x_30:
        /* <DEDUP_REMOVED lines=20> */
[----:B------:R-:W-:Y:S01]  /*2210*/  UIADD3 UR8, UPT, UPT, UR8, 0x1d800, URZ ;  /* 0x0001d80008087890 */ /* 0x000fe2000fffe0ff */
[----:B------:R-:W-:Y:S01]  /*2220*/  UMOV UR9, UR17 ;  /* 0x0000001100097c82 */ /* 0x000fe20008000000 */
[----:B------:R-:W-:Y:S01]  /*2230*/  UMOV UR10, UR18 ;  /* 0x00000012000a7c82 */ /* 0x000fe20008000000 */
[----:B------:R-:W-:Y:S01]  /*2240*/  UIADD3 UR24, UPT, UPT, UR24, 0x1, URZ ;  /* 0x0000000118187890 */ /* 0x000fe2000fffe0ff */
[----:B------:R-:W-:-:S03]  /*2250*/  UMOV UR25, UR6 ;  /* 0x0000000600197c82 */ /* 0x000fc60008000000 */
[----:B------:R1:W-:Y:S01]  /*2260*/  UTMALDG.3D [UR16], [UR30], desc[UR26] ;  /* 0x00001a101e0075b4 */ /* 0x0003e20008011000 */
[----:B------:R-:W-:Y:S01]  /*2270*/  UISETP.NE.AND UP0, UPT, UR24, UR21, UPT ;  /* 0x000000151800728c */ /* 0x000fe2000bf05270 */
[----:B------:R1:W-:Y:S08]  /*2280*/  UTMALDG.3D [UR8], [UR28], desc[UR26] ;  /* 0x00001a081c0075b4 */ /* 0x0003f00008011000 */
[----:B------:R-:W-:Y:S05]  /*2290*/  BRA.U UP0, `(.L_x_32) ;  /* 0xfffffffd00607547 */ /* 0x000fea000b83ffff */
.L_x_27:
[C---:B-1----:R-:W-:Y:S01]  /*22a0*/  LEA R2, R14.reuse, UR4, 0x3 ;  /* 0x000000040e027c11 */ /* 0x042fe2000f8e18ff */
[----:B------:R-:W-:Y:S01]  /*22b0*/  NOP ;  /* 0x0000000000007918 */ /* 0x000fe20000000000 */
[----:B--2---:R-:W-:Y:S02]  /*22c0*/  SHF.L.U32 R3, R13, 0x1f, RZ ;  /* 0x0000001f0d037819 */ /* 0x004fe400000006ff */
[----:B------:R-:W-:Y:S02]  /*22d0*/  LEA R4, R14, UR4, 0x4 ;  /* 0x000000040e047c11 */ /* 0x000fe4000f8e20ff */
[----:B------:R-:W1:Y:S02]  /*22e0*/  SYNCS.PHASECHK.TRANS64.TRYWAIT P0, [R2+URZ+0x380], R3 ;  /* 0x00038003020075a7 */ /* 0x000e6400080011ff */
[----:B-1----:R-:W-:Y:S05]  /*22f0*/  @!P0 BRA `(.L_x_33) ;  /* 0x00000060002c8947 */ /* 0x002fea0003800000 */
.L_x_149:
[----:B------:R-:W2:Y:S01]  /*2300*/  LDS.128 R4, [R4+0x410] ;  /* 0x0004100004047984 */ /* 0x000ea20000000c00 */
[----:B---3--:R-:W-:Y:S01]  /*2310*/  ISETP.GE.AND P0, PT, R40, 0x1, PT ;  /* 0x000000012800780c */ /* 0x008fe20003f06270 */
[----:B-1----:R-:W-:Y:S01]  /*2320*/  VIADD R2, R2, 0x390 ;  /* 0x0000039002027836 */ /* 0x002fe20000000000 */
[----:B------:R-:W-:Y:S01]  /*2330*/  @!PT LDS RZ, [RZ] ;  /* 0x00000000fffff984 */ /* 0x000fe20000000800 */
[----:B------:R-:W-:Y:S01]  /*2340*/  @!PT LDS RZ, [RZ] ;  /* 0x00000000fffff984 */ /* 0x000fe20000000800 */
[----:B------:R-:W-:Y:S01]  /*2350*/  @!PT LDS RZ, [RZ] ;  /* 0x00000000fffff984 */ /* 0x000fe20000000800 */
[----:B------:R-:W-:Y:S01]  /*2360*/  @!PT LDS RZ, [RZ] ;  /* 0x00000000fffff984 */ /* 0x000fe20000000800 */
[----:B------:R1:W-:Y:S06]  /*2370*/  MEMBAR.ALL.CTA ;  /* 0x0000000000007992 */ /* 0x0003ec0000008000 */
[----:B-1----:R-:W1:Y:S01]  /*2380*/  FENCE.VIEW.ASYNC.S ;  /* 0x00000000000073c6 */ /* 0x002e620000000000 */
[----:B------:R-:W-:-:S04]  /*2390*/  PRMT R2, RZ, 0x654, R2 ;  /* 0x00000654ff027816 */ /* 0x000fc80000000002 */
[----:B-1----:R1:W-:Y:S01]  /*23a0*/  SYNCS.ARRIVE.TRANS64.RED.A1T0 RZ, [R2+URZ], RZ ;  /* 0x000000ff02ff79a7 */ /* 0x0023e200081004ff */
[----:B--2---:R-:W-:-:S13]  /*23b0*/  LOP3.LUT P2, RZ, R6, 0x1, RZ, 0xc0, !PT ;  /* 0x0000000106ff7812 */ /* 0x004fda000784c0ff */
[----:B------:R-:W-:Y:S01]  /*23c0*/  @P2 SHF.R.U32.HI R3, RZ, 0x10, R5 ;  /* 0x00000010ff032819 */ /* 0x000fe20000011605 */
[----:B------:R-:W-:Y:S01]  /*23d0*/  VOTEU.ANY UP0, P2 ;  /* 0x0000000000ff7886 */ /* 0x000fe20001000100 */
[----:B------:R-:W-:Y:S02]  /*23e0*/  @P2 MOV R11, R4 ;  /* 0x00000004000b2202 */ /* 0x000fe40000000f00 */
[----:B------:R-:W-:Y:S02]  /*23f0*/  @P2 R2UR.BROADCAST UR8, R3 ;  /* 0x00000000030822ca */ /* 0x000fe400008e0000 */
[----:B------:R-:W-:-:S11]  /*2400*/  @P2 LOP3.LUT R8, R5, 0xffff, RZ, 0xc0, !PT ;  /* 0x0000ffff05082812 */ /* 0x000fd600078ec0ff */
[----:B------:R-:W-:Y:S01]  /*2410*/  @UP0 UMOV UR36, UR8 ;  /* 0x0000000800240c82 */ /* 0x000fe20008000000 */
[----:B-1----:R-:W-:Y:S05]  /*2420*/  @!P0 BRA `(.L_x_34) ;  /* 0x0000000000b88947 */ /* 0x002fea0003800000 */
[----:B------:R-:W4:Y:S01]  /*2430*/  LDC.64 R4, c[0x0][0xb18] ;  /* 0x0002c600ff047b82 */ /* 0x000f220000000a00 */
[----:B------:R-:W-:-:S07]  /*2440*/  ISETP.NE.AND P3, PT, R40, 0x1, PT ;  /* 0x000000012800780c */ /* 0x000fce0003f65270 */
[----:B------:R-:W1:Y:S08]  /*2450*/  LDC.64 R6, c[0x0][0xb10] ;  /* 0x0002c400ff067b82 */ /* 0x000e700000000a00 */
[----:B------:R-:W2:Y:S08]  /*2460*/  LDC R16, c[0x0][0xb20] ;  /* 0x0002c800ff107b82 */ /* 0x000eb00000000800 */
[----:B------:R-:W3:Y:S01]  /*2470*/  LDC R18, c[0x0][0xb0c] ;  /* 0x0002c300ff127b82 */ /* 0x000ee20000000800 */
[----:B----4-:R-:W-:Y:S01]  /*2480*/  IMAD.HI.U32 R17, R0, R5, RZ ;  /* 0x0000000500117227 */ /* 0x010fe200078e00ff */
[----:B------:R-:W-:-:S03]  /*2490*/  ISETP.NE.AND P0, PT, R4, 0x1, PT ;  /* 0x000000010400780c */ /* 0x000fc60003f05270 */
[----:B------:R-:W-:-:S03]  /*24a0*/  IMAD.HI.U32 R5, R8, R5, RZ ;  /* 0x0000000508057227 */ /* 0x000fc600078e00ff */
[----:B------:R-:W4:Y:S01]  /*24b0*/  LDC.64 R2, c[0x0][0xb28] ;  /* 0x0002ca00ff027b82 */ /* 0x000f220000000a00 */
[----:B-1----:R-:W-:-:S04]  /*24c0*/  IMAD.HI.U32 R20, R9, R6, RZ ;  /* 0x0000000609147227 */ /* 0x002fc800078e00ff */
[----:B------:R-:W-:Y:S01]  /*24d0*/  IMAD.HI.U32 R22, R11, R6, RZ ;  /* 0x000000060b167227 */ /* 0x000fe200078e00ff */
[----:B------:R-:W-:Y:S02]  /*24e0*/  SHF.R.U32.HI R20, RZ, R7, R20 ;  /* 0x00000007ff147219 */ /* 0x000fe40000011614 */
[-C--:B--2---:R-:W-:Y:S02]  /*24f0*/  SHF.R.U32.HI R17, RZ, R16.reuse, R17 ;  /* 0x00000010ff117219 */ /* 0x084fe40000011611 */
[----:B------:R-:W-:Y:S02]  /*2500*/  SHF.R.U32.HI R5, RZ, R16, R5 ;  /* 0x00000010ff057219 */ /* 0x000fe40000011605 */
[----:B------:R-:W-:Y:S02]  /*2510*/  SEL R17, R0, R17, !P0 ;  /* 0x0000001100117207 */ /* 0x000fe40004000000 */
[----:B------:R-:W-:Y:S02]  /*2520*/  SHF.R.U32.HI R22, RZ, R7, R22 ;  /* 0x00000007ff167219 */ /* 0x000fe40000011616 */
[----:B---3--:R-:W-:-:S02]  /*2530*/  ISETP.NE.AND P1, PT, R18, 0x1, PT ;  /* 0x000000011200780c */ /* 0x008fc40003f25270 */
[----:B------:R-:W-:Y:S02]  /*2540*/  SEL R5, R8, R5, !P0 ;  /* 0x0000000508057207 */ /* 0x000fe40004000000 */
[----:B------:R-:W-:Y:S02]  /*2550*/  SEL R19, R9, R20, !P1 ;  /* 0x0000001409137207 */ /* 0x000fe40004800000 */
[----:B------:R-:W-:Y:S01]  /*2560*/  SEL R7, R11, R22, !P1 ;  /* 0x000000160b077207 */ /* 0x000fe20004800000 */
[----:B----4-:R-:W-:-:S04]  /*2570*/  IMAD.HI.U32 R20, R17, R2, RZ ;  /* 0x0000000211147227 */ /* 0x010fc800078e00ff */
[----:B------:R-:W-:Y:S01]  /*2580*/  IMAD.HI.U32 R6, R19, R2, RZ ;  /* 0x0000000213067227 */ /* 0x000fe200078e00ff */
[----:B------:R-:W-:-:S04]  /*2590*/  @P3 SHF.R.U32.HI R17, RZ, R3, R20 ;  /* 0x00000003ff113219 */ /* 0x000fc80000011614 */
[----:B------:R-:W-:Y:S01]  /*25a0*/  @P3 SHF.R.U32.HI R19, RZ, R3, R6 ;  /* 0x00000003ff133219 */ /* 0x000fe20000011606 */
[----:B------:R-:W-:-:S04]  /*25b0*/  IMAD R17, R40, R17, RZ ;  /* 0x0000001128117224 */ /* 0x000fc800078e02ff */
[----:B------:R-:W-:Y:S01]  /*25c0*/  IMAD R6, R40, R19, RZ ;  /* 0x0000001328067224 */ /* 0x000fe200078e02ff */
[C---:B------:R-:W-:Y:S02]  /*25d0*/  ISETP.GE.AND P0, PT, R5.reuse, R17, PT ;  /* 0x000000110500720c */ /* 0x040fe40003f06270 */
[----:B------:R-:W-:Y:S02]  /*25e0*/  IADD3 R17, PT, PT, -R5, RZ, RZ ;  /* 0x000000ff05117210 */ /* 0x000fe40007ffe1ff */
[----:B------:R-:W-:Y:S01]  /*25f0*/  ISETP.GE.OR P0, PT, R7, R6, P0 ;  /* 0x000000060700720c */ /* 0x000fe20000706670 */
[----:B------:R-:W-:-:S04]  /*2600*/  IMAD.HI.U32 R6, R5, R2, RZ ;  /* 0x0000000205067227 */ /* 0x000fc800078e00ff */
[----:B------:R-:W-:Y:S01]  /*2610*/  IMAD R8, R4, R17, R8 ;  /* 0x0000001104087224 */ /* 0x000fe200078e0208 */
[----:B------:R-:W-:-:S04]  /*2620*/  SHF.R.U32.HI R6, RZ, R3, R6 ;  /* 0x00000003ff067219 */ /* 0x000fc80000011606 */
[----:B------:R-:W-:-:S03]  /*2630*/  SEL R6, R5, R6, !P3 ;  /* 0x0000000605067207 */ /* 0x000fc60005800000 */
[----:B------:R-:W-:-:S04]  /*2640*/  @!P0 IMAD.HI.U32 R16, R7, R2, RZ ;  /* 0x0000000207108227 */ /* 0x000fc800078e00ff */
[----:B------:R-:W-:Y:S01]  /*2650*/  IMAD.MOV R2, RZ, RZ, -R6 ;  /* 0x000000ffff027224 */ /* 0x000fe200078e0a06 */
[----:B------:R-:W-:-:S03]  /*2660*/  @!P0 SHF.R.U32.HI R16, RZ, R3, R16 ;  /* 0x00000003ff108219 */ /* 0x000fc60000011610 */
[----:B------:R-:W-:Y:S01]  /*2670*/  IMAD R2, R40, R2, R5 ;  /* 0x0000000228027224 */ /* 0x000fe200078e0205 */
[----:B------:R-:W-:-:S05]  /*2680*/  @!P0 SEL R3, R7, R16, !P3 ;  /* 0x0000001007038207 */ /* 0x000fca0005800000 */
[--C-:B------:R-:W-:Y:S02]  /*2690*/  @!P0 IMAD.IADD R6, R6, 0x1, -R3.reuse ;  /* 0x0000000106068824 */ /* 0x100fe400078e0a03 */
[----:B------:R-:W-:Y:S01]  /*26a0*/  @!P0 IMAD R3, R2, R19, R3 ;  /* 0x0000001302038224 */ /* 0x000fe200078e0203 */
[----:B------:R-:W-:Y:S01]  /*26b0*/  IADD3 R2, PT, PT, -R7, RZ, RZ ;  /* 0x000000ff07027210 */ /* 0x000fe20007ffe1ff */
[----:B------:R-:W-:Y:S02]  /*26c0*/  @!P0 IMAD R5, R40, R6, R7 ;  /* 0x0000000628058224 */ /* 0x000fe400078e0207 */
[----:B------:R-:W-:Y:S02]  /*26d0*/  @!P0 IMAD.MOV.U32 R7, RZ, RZ, R3 ;  /* 0x000000ffff078224 */ /* 0x000fe400078e0003 */
[----:B------:R-:W-:Y:S02]  /*26e0*/  IMAD R2, R18, R2, R11 ;  /* 0x0000000212027224 */ /* 0x000fe400078e020b */
[----:B------:R-:W-:-:S02]  /*26f0*/  IMAD R8, R5, R4, R8 ;  /* 0x0000000405087224 */ /* 0x000fc400078e0208 */
[----:B------:R-:W-:Y:S02]  /*2700*/  IMAD R11, R7, R18, R2 ;  /* 0x00000012070b7224 */ /* 0x000fe400078e0202 */
.L_x_34:
[----:B------:R-:W1:Y:S02]  /*2710*/  LDCU UR8, c[0x0][0xb30] ;  /* 0x00016600ff0877ac */ /* 0x000e640008000800 */
[----:B-1----:R-:W-:-:S09]  /*2720*/  UISETP.NE.AND UP0, UPT, UR8, 0x1, UPT ;  /* 0x000000010800788c */ /* 0x002fd2000bf05270 */
[----:B------:R-:W-:Y:S05]  /*2730*/  BRA.U UP0, `(.L_x_35) ;  /* 0x0000000100407547 */ /* 0x000fea000b800000 */
[----:B------:R-:W1:Y:S08]  /*2740*/  LDC.64 R4, c[0x0][0xb10] ;  /* 0x0002c400ff047b82 */ /* 0x000e700000000a00 */
[----:B------:R-:W2:Y:S08]  /*2750*/  LDC.64 R2, c[0x0][0xb18] ;  /* 0x0002c600ff027b82 */ /* 0x000eb00000000a00 */
[----:B------:R-:W3:Y:S08]  /*2760*/  LDC R6, c[0x0][0xb20] ;  /* 0x0002c800ff067b82 */ /* 0x000ef00000000800 */
[----:B------:R-:W4:Y:S01]  /*2770*/  LDC R16, c[0x0][0xb0c] ;  /* 0x0002c300ff107b82 */ /* 0x000f220000000800 */
[----:B-1----:R-:W-:-:S05]  /*2780*/  IMAD.HI.U32 R4, R11, R4, RZ ;  /* 0x000000040b047227 */ /* 0x002fca00078e00ff */
[----:B------:R-:W-:Y:S01]  /*2790*/  SHF.R.U32.HI R4, RZ, R5, R4 ;  /* 0x00000005ff047219 */ /* 0x000fe20000011604 */
[----:B--2---:R-:W-:Y:S01]  /*27a0*/  IMAD.HI.U32 R3, R8, R3, RZ ;  /* 0x0000000308037227 */ /* 0x004fe200078e00ff */
[----:B------:R-:W-:-:S04]  /*27b0*/  ISETP.NE.AND P0, PT, R2, 0x1, PT ;  /* 0x000000010200780c */ /* 0x000fc80003f05270 */
[----:B---3--:R-:W-:-:S04]  /*27c0*/  SHF.R.U32.HI R3, RZ, R6, R3 ;  /* 0x00000006ff037219 */ /* 0x008fc80000011603 */
[----:B------:R-:W-:Y:S02]  /*27d0*/  SEL R3, R8, R3, !P0 ;  /* 0x0000000308037207 */ /* 0x000fe40004000000 */
[----:B----4-:R-:W-:-:S04]  /*27e0*/  ISETP.NE.AND P1, PT, R16, 0x1, PT ;  /* 0x000000011000780c */ /* 0x010fc80003f25270 */
[----:B------:R-:W-:-:S05]  /*27f0*/  SEL R4, R11, R4, !P1 ;  /* 0x000000040b047207 */ /* 0x000fca0004800000 */
[----:B------:R-:W-:Y:S02]  /*2800*/  IMAD.IADD R5, R3, 0x1, -R4 ;  /* 0x0000000103057824 */ /* 0x000fe400078e0a04 */
[----:B------:R-:W-:Y:S02]  /*2810*/  IMAD.IADD R3, R4, 0x1, -R3 ;  /* 0x0000000104037824 */ /* 0x000fe400078e0a03 */
[----:B------:R-:W-:Y:S02]  /*2820*/  IMAD R11, R5, R16, R11 ;  /* 0x00000010050b7224 */ /* 0x000fe400078e020b */
[----:B------:R-:W-:-:S07]  /*2830*/  IMAD R8, R3, R2, R8 ;  /* 0x0000000203087224 */ /* 0x000fce00078e0208 */
.L_x_35:
[----:B------:R-:W-:Y:S01]  /*2840*/  VIADD R14, R14, 0x1 ;  /* 0x000000010e0e7836 */ /* 0x000fe20000000000 */
[----:B------:R-:W-:Y:S01]  /*2850*/  PLOP3.LUT P1, PT, PT, PT, PT, 0x80, 0x8 ;  /* 0x000000000008781c */ /* 0x000fe20003f2f070 */
[----:B------:R-:W-:Y:S02]  /*2860*/  IMAD.IADD R97, R11, 0x1, R90 ;  /* 0x000000010b617824 */ /* 0x000fe400078e025a */
[----:B------:R-:W-:Y:S01]  /*2870*/  IMAD.IADD R91, R8, 0x1, R79 ;  /* 0x00000001085b7824 */ /* 0x000fe200078e024f */
[----:B------:R-:W-:-:S04]  /*2880*/  ISETP.NE.AND P0, PT, R14, 0x2, PT ;  /* 0x000000020e00780c */ /* 0x000fc80003f05270 */
[----:B------:R-:W-:Y:S02]  /*2890*/  SEL R2, RZ, 0x1, P0 ;  /* 0x00000001ff027807 */ /* 0x000fe40000000000 */
[----:B------:R-:W-:Y:S02]  /*28a0*/  SEL R14, R14, RZ, P0 ;  /* 0x000000ff0e0e7207 */ /* 0x000fe40000000000 */
[----:B------:R-:W-:Y:S01]  /*28b0*/  LOP3.LUT R13, R13, R2, RZ, 0x3c, !PT ;  /* 0x000000020d0d7212 */ /* 0x000fe200078e3cff */
[----:B------:R-:W-:Y:S06]  /*28c0*/  @P2 BRA `(.L_x_36) ;  /* 0xfffffff000a02947 */ /* 0x000fec000383ffff */
[----:B------:R-:W-:Y:S01]  /*28d0*/  UIADD3 UR4, UPT, UPT, UR4, 0x1b0, URZ ;  /* 0x000001b004047890 */ /* 0x000fe2000fffe0ff */
[----:B------:R-:W-:-:S03]  /*28e0*/  SHF.L.U32 R3, R15, 0x1f, RZ ;  /* 0x0000001f0f037819 */ /* 0x000fc600000006ff */
[----:B------:R-:W-:-:S09]  /*28f0*/  ULEA UR5, UR6, UR4, 0x3 ;  /* 0x0000000406057291 */ /* 0x000fd2000f8e18ff */
[----:B------:R-:W1:Y:S02]  /*2900*/  SYNCS.PHASECHK.TRANS64.TRYWAIT P0, [UR5], R3 ;  /* 0x00000003ff0075a7 */ /* 0x000e640008001105 */
[----:B-1----:R-:W-:Y:S05]  /*2910*/  @!P0 BRA `(.L_x_37) ;  /* 0x0000005800b88947 */ /* 0x002fea0003800000 */
.L_x_151:
[----:B------:R-:W-:-:S04]  /*2920*/  UIADD3 UR6, UPT, UPT, UR6, 0x1, URZ ;  /* 0x0000000106067890 */ /* 0x000fc8000fffe0ff */
[----:B------:R-:W-:-:S04]  /*2930*/  UISETP.NE.AND UP0, UPT, UR6, 0x36, UPT ;  /* 0x000000360600788c */ /* 0x000fc8000bf05270 */
[----:B------:R-:W-:Y:S02]  /*2940*/  USEL UR7, URZ, 0x1, UP0 ;  /* 0x00000001ff077887 */ /* 0x000fe40008000000 */
[----:B------:R-:W-:-:S04]  /*2950*/  USEL UR6, UR6, URZ, UP0 ;  /* 0x000000ff06067287 */ /* 0x000fc80008000000 */
[----:B------:R-:W-:Y:S01]  /*2960*/  ULEA UR5, UR6, UR4, 0x3 ;  /* 0x0000000406057291 */ /* 0x000fe2000f8e18ff */
[----:B------:R-:W-:-:S04]  /*2970*/  LOP3.LUT R2, R15, UR7, RZ, 0x3c, !PT ;  /* 0x000000070f027c12 */ /* 0x000fc8000f8e3cff */
[----:B-1----:R-:W-:-:S04]  /*2980*/  SHF.L.U32 R3, R2, 0x1f, RZ ;  /* 0x0000001f02037819 */ /* 0x002fc800000006ff */
[----:B------:R-:W1:Y:S02]  /*2990*/  SYNCS.PHASECHK.TRANS64.TRYWAIT P0, [UR5], R3 ;  /* 0x00000003ff0075a7 */ /* 0x000e640008001105 */
[----:B-1----:R-:W-:Y:S05]  /*29a0*/  @!P0 BRA `(.L_x_38) ;  /* 0x0000005800ac8947 */ /* 0x002fea0003800000 */
.L_x_153:
        /* <DEDUP_REMOVED lines=9> */
.L_x_155:
        /* <DEDUP_REMOVED lines=9> */
.L_x_157:
        /* <DEDUP_REMOVED lines=9> */
.L_x_159:
        /* <DEDUP_REMOVED lines=9> */
.L_x_161:
        /* <DEDUP_REMOVED lines=9> */
.L_x_163:
        /* <DEDUP_REMOVED lines=9> */
.L_x_165:
        /* <DEDUP_REMOVED lines=9> */
.L_x_167:
        /* <DEDUP_REMOVED lines=9> */
.L_x_169:
        /* <DEDUP_REMOVED lines=9> */
.L_x_171:
        /* <DEDUP_REMOVED lines=9> */
.L_x_173:
        /* <DEDUP_REMOVED lines=9> */
.L_x_175:
        /* <DEDUP_REMOVED lines=9> */
.L_x_177:
        /* <DEDUP_REMOVED lines=9> */
.L_x_179:
        /* <DEDUP_REMOVED lines=9> */
.L_x_181:
        /* <DEDUP_REMOVED lines=9> */
.L_x_183:
        /* <DEDUP_REMOVED lines=9> */
.L_x_185:
        /* <DEDUP_REMOVED lines=9> */
.L_x_187:
        /* <DEDUP_REMOVED lines=9> */
.L_x_189:
        /* <DEDUP_REMOVED lines=9> */
.L_x_191:
        /* <DEDUP_REMOVED lines=9> */
.L_x_193:
        /* <DEDUP_REMOVED lines=9> */
.L_x_195:
        /* <DEDUP_REMOVED lines=9> */
.L_x_197:
        /* <DEDUP_REMOVED lines=9> */
.L_x_199:
        /* <DEDUP_REMOVED lines=9> */
.L_x_201:
        /* <DEDUP_REMOVED lines=9> */
.L_x_203:
        /* <DEDUP_REMOVED lines=9> */
.L_x_205:
        /* <DEDUP_REMOVED lines=9> */
.L_x_207:
        /* <DEDUP_REMOVED lines=9> */
.L_x_209:
        /* <DEDUP_REMOVED lines=9> */
.L_x_211:
        /* <DEDUP_REMOVED lines=9> */
.L_x_213:
        /* <DEDUP_REMOVED lines=9> */
.L_x_215:
        /* <DEDUP_REMOVED lines=9> */
.L_x_217:
        /* <DEDUP_REMOVED lines=9> */
.L_x_219:
        /* <DEDUP_REMOVED lines=9> */
.L_x_221:
        /* <DEDUP_REMOVED lines=9> */
.L_x_223:
        /* <DEDUP_REMOVED lines=9> */
.L_x_225:
        /* <DEDUP_REMOVED lines=9> */
.L_x_227:
        /* <DEDUP_REMOVED lines=9> */
.L_x_229:
        /* <DEDUP_REMOVED lines=9> */
.L_x_231:
        /* <DEDUP_REMOVED lines=9> */
.L_x_233:
        /* <DEDUP_REMOVED lines=9> */
.L_x_235:
        /* <DEDUP_REMOVED lines=9> */
.L_x_237:
        /* <DEDUP_REMOVED lines=9> */
.L_x_239:
        /* <DEDUP_REMOVED lines=9> */
.L_x_241:
        /* <DEDUP_REMOVED lines=9> */
.L_x_243:
        /* <DEDUP_REMOVED lines=9> */
.L_x_245:
        /* <DEDUP_REMOVED lines=9> */
.L_x_247:
        /* <DEDUP_REMOVED lines=9> */
.L_x_249:
        /* <DEDUP_REMOVED lines=9> */
.L_x_251:
        /* <DEDUP_REMOVED lines=9> */
.L_x_253:
        /* <DEDUP_REMOVED lines=9> */
.L_x_255:
[----:B------:R-:W-:-:S04]  /*4660*/  UIADD3 UR6, UPT, UPT, UR6, 0x1, URZ ;  /* 0x0000000106067890 */ /* 0x000fc8000fffe0ff */
[----:B------:R-:W-:-:S04]  /*4670*/  UISETP.NE.AND UP0, UPT, UR6, 0x36, UPT ;  /* 0x000000360600788c */ /* 0x000fc8000bf05270 */
[----:B------:R-:W-:Y:S02]  /*4680*/  USEL UR5, URZ, 0x1, UP0 ;  /* 0x00000001ff057887 */ /* 0x000fe40008000000 */
[----:B------:R-:W-:-:S04]  /*4690*/  USEL UR6, UR6, URZ, UP0 ;  /* 0x000000ff06067287 */ /* 0x000fc80008000000 */
[----:B------:R-:W-:Y:S01]  /*46a0*/  ULEA UR6, UR6, UR4, 0x3 ;  /* 0x0000000406067291 */ /* 0x000fe2000f8e18ff */
[----:B-1----:R-:W-:-:S04]  /*46b0*/  LOP3.LUT R3, R2, UR5, RZ, 0x3c, !PT ;  /* 0x0000000502037c12 */ /* 0x002fc8000f8e3cff */
[----:B------:R-:W-:Y:S01]  /*46c0*/  SHF.L.U32 R3, R3, 0x1f, RZ ;  /* 0x0000001f03037819 */ /* 0x000fe200000006ff */
[----:B----4-:R-:W-:-:S07]  /*46d0*/  IMAD.U32 R0, RZ, RZ, UR6 ;  /* 0x00000006ff007e24 */ /* 0x010fce000f8e00ff */
.L_x_90:
[----:B-1----:R1:W2:Y:S02]  /*46e0*/  SYNCS.PHASECHK.TRANS64.TRYWAIT P0, [R0+URZ], R3 ;  /* 0x00000003000075a7 */ /* 0x0022a400080011ff */
[----:B--2---:R-:W-:Y:S05]  /*46f0*/  @!P0 NANOSLEEP.SYNCS 0x989680 ;  /* 0x009896800000895d */ /* 0x004fea0003900000 */
[----:B------:R-:W2:Y:S02]  /*4700*/  @!P0 SYNCS.PHASECHK.TRANS64 P0, [R0+URZ], R3 ;  /* 0x00000003000085a7 */ /* 0x000ea400080010ff */
[----:B--2---:R-:W-:Y:S05]  /*4710*/  @P0 EXIT ;  /* 0x000000000000094d */ /* 0x004fea0003800000 */
[----:B------:R-:W-:Y:S05]  /*4720*/  BRA `(.L_x_90) ;  /* 0xfffffffc00ec7947 */ /* 0x000fea000383ffff */
.L_x_18:
[----:B------:R-:W-:-:S04]  /*4730*/  UISETP.NE.AND UP1, UPT, UR37, URZ, UPT ;  /* 0x000000ff2500728c */ /* 0x000fc8000bf25270 */
[----:B------:R-:W-:-:S09]  /*4740*/  UISETP.NE.OR UP1, UPT, UR8, 0x1, UP1 ;  /* 0x000000010800788c */ /* 0x000fd20008f25670 */
[----:B------:R-:W-:Y:S05]  /*4750*/  BRA.U UP1, `(.L_x_91) ;  /* 0x0000000501487547 */ /* 0x000fea000b800000 */
[----:B------:R-:W-:Y:S01]  /*4760*/  ISETP.NE.AND P2, PT, R2, RZ, PT ;  /* 0x000000ff0200720c */ /* 0x000fe20003f45270 */
[----:B------:R-:W-:Y:S01]  /*4770*/  IMAD.MOV.U32 R12, RZ, RZ, 0x1 ;  /* 0x00000001ff0c7424 */ /* 0x000fe200078e00ff */
[----:B------:R-:W-:Y:S02]  /*4780*/  CS2R R10, SRZ ;  /* 0x00000000000a7805 */ /* 0x000fe4000001ff00 */
[----:B------:R-:W-:Y:S01]  /*4790*/  CS2R R8, SRZ ;  /* 0x0000000000087805 */ /* 0x000fe2000001ff00 */
[----:B------:R-:W-:Y:S01]  /*47a0*/  UMOV UR4, 0x400 ;  /* 0x0000040000047882 */ /* 0x000fe20000000000 */
[----:B------:R-:W-:Y:S01]  /*47b0*/  UMOV UR6, URZ ;  /* 0x000000ff00067c82 */ /* 0x000fe20008000000 */
[----:B------:R-:W-:-:S12]  /*47c0*/  ULEA UR37, UR37, UR4, 0x18 ;  /* 0x0000000425257291 */ /* 0x000fd8000f8ec0ff */
.L_x_95:
[----:B------:R-:W-:Y:S02]  /*47d0*/  LEA R0, R8, UR37, 0x3 ;  /* 0x0000002508007c11 */ /* 0x000fe4000f8e18ff */
[----:B------:R-:W-:-:S03]  /*47e0*/  SHF.L.U32 R5, R9, 0x1f, RZ ;  /* 0x0000001f09057819 */ /* 0x000fc600000006ff */
[----:B------:R-:W-:Y:S01]  /*47f0*/  VIADD R4, R0, 0x3f0 ;  /* 0x000003f000047836 */ /* 0x000fe20000000000 */
[----:B------:R-:W1:Y:S02]  /*4800*/  SYNCS.PHASECHK.TRANS64.TRYWAIT P0, [R0+URZ+0x3e0], R5 ;  /* 0x0003e005000075a7 */ /* 0x000e6400080011ff */
[----:B-1----:R-:W-:Y:S05]  /*4810*/  @!P0 BRA `(.L_x_92) ;  /* 0x0000004c00f08947 */ /* 0x002fea0003800000 */
.L_x_256:
[----:B------:R-:W-:Y:S01]  /*4820*/  ULEA UR5, UR6, UR37, 0x3 ;  /* 0x0000002506057291 */ /* 0x000fe2000f8e18ff */
[----:B------:R-:W-:Y:S02]  /*4830*/  PRMT R4, RZ, 0x654, R4 ;  /* 0x00000654ff047816 */ /* 0x000fe40000000004 */
[----:B-1----:R-:W-:Y:S01]  /*4840*/  SHF.L.U32 R5, R12, 0x1f, RZ ;  /* 0x0000001f0c057819 */ /* 0x002fe200000006ff */
[----:B------:R-:W-:Y:S01]  /*4850*/  UIADD3 UR4, UPT, UPT, UR5, 0x380, URZ ;  /* 0x0000038005047890 */ /* 0x000fe2000fffe0ff */
[----:B------:R1:W-:Y:S05]  /*4860*/  SYNCS.ARRIVE.TRANS64.RED.A1T0 RZ, [R4+URZ], RZ ;  /* 0x000000ff04ff79a7 */ /* 0x0003ea00081004ff */
[----:B------:R-:W-:Y:S01]  /*4870*/  IMAD.U32 R7, RZ, RZ, UR4 ;  /* 0x00000004ff077e24 */ /* 0x000fe2000f8e00ff */
[----:B------:R-:W2:Y:S04]  /*4880*/  SYNCS.PHASECHK.TRANS64.TRYWAIT P0, [UR5+0x390], R5 ;  /* 0x00039005ff0075a7 */ /* 0x000ea80008001105 */
[----:B------:R-:W-:Y:S01]  /*4890*/  PRMT R6, R2, 0x654, R7 ;  /* 0x0000065402067816 */ /* 0x000fe20000000007 */
[----:B-1----:R-:W-:Y:S01]  /*48a0*/  @!P2 IMAD.MOV.U32 R4, RZ, RZ, 0x10 ;  /* 0x00000010ff04a424 */ /* 0x002fe200078e00ff */
[----:B--2---:R-:W-:Y:S06]  /*48b0*/  @!P0 BRA `(.L_x_93) ;  /* 0x0000004c00dc8947 */ /* 0x004fec0003800000 */
.L_x_258:
[----:B------:R-:W-:Y:S01]  /*48c0*/  ULEA UR4, UR6, UR37, 0x4 ;  /* 0x0000002506047291 */ /* 0x000fe2000f8e20ff */
[----:B------:R-:W-:Y:S01]  /*48d0*/  SEL R3, R6, R3, !P2 ;  /* 0x0000000306037207 */ /* 0x000fe20005000000 */
[----:B------:R-:W-:Y:S01]  /*48e0*/  UIADD3 UR5, UPT, UPT, UR5, 0x380, URZ ;  /* 0x0000038005057890 */ /* 0x000fe2000fffe0ff */
[----:B-1----:R-:W-:Y:S01]  /*48f0*/  LEA R0, R11, UR37, 0x3 ;  /* 0x000000250b007c11 */ /* 0x002fe2000f8e18ff */
[----:B------:R-:W-:Y:S01]  /*4900*/  UIADD3 UR4, UPT, UPT, UR4, 0x410, URZ ;  /* 0x0000041004047890 */ /* 0x000fe2000fffe0ff */
[----:B------:R-:W-:Y:S01]  /*4910*/  SHF.L.U32 R5, R10, 0x1f, RZ ;  /* 0x0000001f0a057819 */ /* 0x000fe200000006ff */
[----:B------:R1:W-:Y:S01]  /*4920*/  @!P2 SYNCS.ARRIVE.TRANS64.RED RZ, [R3+URZ], R4 ;  /* 0x0000000403ffa9a7 */ /* 0x0003e200080004ff */
[----:B------:R-:W-:Y:S01]  /*4930*/  UIADD3 UR6, UPT, UPT, UR6, 0x1, URZ ;  /* 0x0000000106067890 */ /* 0x000fe2000fffe0ff */
[----:B------:R-:W-:-:S03]  /*4940*/  VIADD R8, R8, 0x1 ;  /* 0x0000000108087836 */ /* 0x000fc60000000000 */
[----:B------:R-:W-:Y:S02]  /*4950*/  UISETP.NE.AND UP0, UPT, UR6, 0x2, UPT ;  /* 0x000000020600788c */ /* 0x000fe4000bf05270 */
[----:B------:R-:W-:Y:S06]  /*4960*/  UGETNEXTWORKID.BROADCAST [UR4], [UR5] ;  /* 0x00000000040073ca */ /* 0x000fec0008000100 */
[----:B------:R-:W-:Y:S01]  /*4970*/  USEL UR4, URZ, 0x1, UP0 ;  /* 0x00000001ff047887 */ /* 0x000fe20008000000 */
[----:B------:R-:W-:Y:S01]  /*4980*/  ISETP.NE.AND P0, PT, R8, 0x2, PT ;  /* 0x000000020800780c */ /* 0x000fe20003f05270 */
[----:B------:R-:W-:Y:S01]  /*4990*/  USEL UR6, UR6, URZ, UP0 ;  /* 0x000000ff06067287 */ /* 0x000fe20008000000 */
[----:B------:R-:W2:Y:S03]  /*49a0*/  SYNCS.PHASECHK.TRANS64.TRYWAIT P1, [R0+URZ+0x380], R5 ;  /* 0x00038005000075a7 */ /* 0x000ea600080211ff */
[----:B------:R-:W-:Y:S01]  /*49b0*/  LOP3.LUT R12, R12, UR4, RZ, 0x3c, !PT ;  /* 0x000000040c0c7c12 */ /* 0x000fe2000f8e3cff */
[----:B-12---:R-:W-:Y:S07]  /*49c0*/  @!P1 BRA `(.L_x_94) ;  /* 0x0000004c00b09947 */ /* 0x006fee0003800000 */
.L_x_259:
[C---:B------:R-:W-:Y:S01]  /*49d0*/  LEA R4, R11.reuse, UR37, 0x4 ;  /* 0x000000250b047c11 */ /* 0x040fe2000f8e20ff */
[----:B-1----:R-:W-:Y:S01]  /*49e0*/  VIADD R0, R0, 0x390 ;  /* 0x0000039000007836 */ /* 0x002fe20000000000 */
[----:B------:R-:W-:Y:S01]  /*49f0*/  SEL R8, R8, RZ, P0 ;  /* 0x000000ff08087207 */ /* 0x000fe20000000000 */
[----:B------:R-:W-:-:S03]  /*4a00*/  VIADD R11, R11, 0x1 ;  /* 0x000000010b0b7836 */ /* 0x000fc60000000000 */
[----:B------:R-:W1:Y:S01]  /*4a10*/  LDS.128 R4, [R4+0x410] ;  /* 0x0004100004047984 */ /* 0x000e620000000c00 */
[----:B------:R-:W-:Y:S02]  /*4a20*/  PRMT R0, RZ, 0x654, R0 ;  /* 0x00000654ff007816 */ /* 0x000fe40000000000 */
[C---:B------:R-:W-:Y:S01]  /*4a30*/  ISETP.NE.AND P1, PT, R11.reuse, 0x2, PT ;  /* 0x000000020b00780c */ /* 0x040fe20003f25270 */
[----:B------:R-:W-:Y:S01]  /*4a40*/  @!PT LDS RZ, [RZ] ;  /* 0x00000000fffff984 */ /* 0x000fe20000000800 */
[----:B------:R-:W-:Y:S01]  /*4a50*/  @!PT LDS RZ, [RZ] ;  /* 0x00000000fffff984 */ /* 0x000fe20000000800 */
[----:B------:R-:W-:Y:S01]  /*4a60*/  @!PT LDS RZ, [RZ] ;  /* 0x00000000fffff984 */ /* 0x000fe20000000800 */
[----:B------:R-:W-:Y:S01]  /*4a70*/  @!PT LDS RZ, [RZ] ;  /* 0x00000000fffff984 */ /* 0x000fe20000000800 */
[----:B------:R2:W-:Y:S06]  /*4a80*/  MEMBAR.ALL.CTA ;  /* 0x0000000000007992 */ /* 0x0005ec0000008000 */
[----:B--2---:R-:W2:Y:S01]  /*4a90*/  FENCE.VIEW.ASYNC.S ;  /* 0x00000000000073c6 */ /* 0x004ea20000000000 */
[----:B------:R-:W-:Y:S01]  /*4aa0*/  SEL R11, R11, RZ, P1 ;  /* 0x000000ff0b0b7207 */ /* 0x000fe20000800000 */
[----:B--2---:R2:W-:Y:S01]  /*4ab0*/  SYNCS.ARRIVE.TRANS64.RED.A1T0 RZ, [R0+URZ], RZ ;  /* 0x000000ff00ff79a7 */ /* 0x0045e200081004ff */
[----:B-1----:R-:W-:-:S02]  /*4ac0*/  LOP3.LUT P3, RZ, R6, 0x1, RZ, 0xc0, !PT ;  /* 0x0000000106ff7812 */ /* 0x002fc4000786c0ff */
[----:B------:R-:W-:-:S04]  /*4ad0*/  SEL R5, RZ, 0x1, P1 ;  /* 0x00000001ff057807 */ /* 0x000fc80000800000 */
[----:B------:R-:W-:Y:S02]  /*4ae0*/  LOP3.LUT R10, R10, R5, RZ, 0x3c, !PT ;  /* 0x000000050a0a7212 */ /* 0x000fe400078e3cff */
[----:B--2---:R-:W-:-:S04]  /*4af0*/  SEL R0, RZ, 0x1, P0 ;  /* 0x00000001ff007807 */ /* 0x004fc80000000000 */
[----:B------:R-:W-:Y:S01]  /*4b00*/  LOP3.LUT R9, R9, R0, RZ, 0x3c, !PT ;  /* 0x0000000009097212 */ /* 0x000fe200078e3cff */
[----:B------:R-:W-:Y:S06]  /*4b10*/  @P3 BRA `(.L_x_95) ;  /* 0xfffffffc002c3947 */ /* 0x000fec000383ffff */
[----:B------:R-:W-:Y:S01]  /*4b20*/  ULEA UR5, UR6, UR37, 0x3 ;  /* 0x0000002506057291 */ /* 0x000fe2000f8e18ff */
[----:B------:R-:W-:-:S08]  /*4b30*/  SHF.L.U32 R3, R12, 0x1f, RZ ;  /* 0x0000001f0c037819 */ /* 0x000fd000000006ff */
[----:B------:R-:W1:Y:S02]  /*4b40*/  SYNCS.PHASECHK.TRANS64 P0, [UR5+0x390], R3 ;  /* 0x00039003ff0075a7 */ /* 0x000e640008001005 */
[----:B-1----:R-:W-:Y:S05]  /*4b50*/  @P0 BRA `(.L_x_96) ;  /* 0x0000000000080947 */ /* 0x002fea0003800000 */
[----:B------:R-:W1:Y:S02]  /*4b60*/  SYNCS.PHASECHK.TRANS64.TRYWAIT P0, [UR5+0x390], R3 ;  /* 0x00039003ff0075a7 */ /* 0x000e640008001105 */
[----:B-1----:R-:W-:Y:S05]  /*4b70*/  @!P0 BRA `(.L_x_97) ;  /* 0x0000004c00588947 */ /* 0x002fea0003800000 */
.L_x_96:
[----:B------:R-:W-:-:S04]  /*4b80*/  UIADD3 UR4, UPT, UPT, UR6, 0x1, URZ ;  /* 0x0000000106047890 */ /* 0x000fc8000fffe0ff */
[----:B------:R-:W-:-:S04]  /*4b90*/  UISETP.NE.AND UP0, UPT, UR4, 0x2, UPT ;  /* 0x000000020400788c */ /* 0x000fc8000bf05270 */
[----:B------:R-:W-:Y:S02]  /*4ba0*/  USEL UR7, URZ, 0x1, UP0 ;  /* 0x00000001ff077887 */ /* 0x000fe40008000000 */
[----:B------:R-:W-:-:S04]  /*4bb0*/  USEL UR4, UR4, URZ, UP0 ;  /* 0x000000ff04047287 */ /* 0x000fc80008000000 */
[----:B------:R-:W-:Y:S01]  /*4bc0*/  ULEA UR4, UR4, UR37, 0x3 ;  /* 0x0000002504047291 */ /* 0x000fe2000f8e18ff */
[----:B-1----:R-:W-:-:S04]  /*4bd0*/  LOP3.LUT R3, R12, UR7, RZ, 0x3c, !PT ;  /* 0x000000070c037c12 */ /* 0x002fc8000f8e3cff */
[----:B------:R-:W-:-:S04]  /*4be0*/  SHF.L.U32 R0, R3, 0x1f, RZ ;  /* 0x0000001f03007819 */ /* 0x000fc800000006ff */
[----:B------:R-:W1:Y:S02]  /*4bf0*/  SYNCS.PHASECHK.TRANS64 P0, [UR4+0x390], R0 ;  /* 0x00039000ff0075a7 */ /* 0x000e640008001004 */
[----:B-1----:R-:W-:Y:S05]  /*4c00*/  @P0 EXIT ;  /* 0x000000000000094d */ /* 0x002fea0003800000 */
[----:B------:R-:W-:Y:S02]  /*4c10*/  SHF.L.U32 R3, R3, 0x1f, RZ ;  /* 0x0000001f03037819 */ /* 0x000fe400000006ff */
[----:B------:R-:W-:-:S07]  /*4c20*/  MOV R0, UR4 ;  /* 0x0000000400007c02 */ /* 0x000fce0008000f00 */
.L_x_98:
[----:B-1----:R1:W2:Y:S02]  /*4c30*/  SYNCS.PHASECHK.TRANS64.TRYWAIT P0, [R0+URZ+0x390], R3 ;  /* 0x00039003000075a7 */ /* 0x0022a400080011ff */
[----:B--2---:R-:W-:Y:S05]  /*4c40*/  @!P0 NANOSLEEP.SYNCS 0x989680 ;  /* 0x009896800000895d */ /* 0x004fea0003900000 */
[----:B------:R-:W2:Y:S02]  /*4c50*/  @!P0 SYNCS.PHASECHK.TRANS64 P0, [R0+URZ+0x390], R3 ;  /* 0x00039003000085a7 */ /* 0x000ea400080010ff */
[----:B--2---:R-:W-:Y:S05]  /*4c60*/  @P0 EXIT ;  /* 0x000000000000094d */ /* 0x004fea0003800000 */
[----:B------:R-:W-:Y:S05]  /*4c70*/  BRA `(.L_x_98) ;  /* 0xfffffffc00ec7947 */ /* 0x000fea000383ffff */
.L_x_91:
[----:B------:R-:W-:-:S09]  /*4c80*/  UISETP.NE.AND UP1, UPT, UR8, URZ, UPT ;  /* 0x000000ff0800728c */ /* 0x000fd2000bf25270 */
[----:B------:R-:W-:Y:S05]  /*4c90*/  BRA.U UP1, `(.L_x_99) ;  /* 0x0000000d01787547 */ /* 0x000fea000b800000 */
[----:B------:R-:W-:Y:S01]  /*4ca0*/  UMOV UR4, 0x40 ;  /* 0x0000004000047882 */ /* 0x000fe20000000000 */
[----:B------:R-:W-:Y:S01]  /*4cb0*/  NOP ;  /* 0x0000000000007918 */ /* 0x000fe20000000000 */
[----:B------:R-:W-:Y:S01]  /*4cc0*/  ULEA UR4, UR37, UR4, 0x18 ;  /* 0x0000000425047291 */ /* 0x000fe2000f8ec0ff */
[----:B------:R-:W-:Y:S02]  /*4cd0*/  UMOV UR5, 0x400 ;  /* 0x0000040000057882 */ /* 0x000fe40000000000 */
[----:B------:R-:W-:-:S06]  /*4ce0*/  ULEA UR37, UR37, UR5, 0x18 ;  /* 0x0000000525257291 */ /* 0x000fcc000f8ec0ff */
[----:B------:R-:W1:Y:S02]  /*4cf0*/  LDS.U8 R0, [UR4+0x1c] ;  /* 0x00001c04ff007984 */ /* 0x000e640008000000 */
[----:B-1----:R-:W-:-:S13]  /*4d00*/  ISETP.NE.AND P0, PT, R0, RZ, PT ;  /* 0x000000ff0000720c */ /* 0x002fda0003f05270 */
[----:B------:R-:W-:Y:S05]  /*4d10*/  @P0 BRA `(.L_x_100) ;  /* 0x0000000000580947 */ /* 0x000fea0003800000 */
[----:B------:R-:W-:-:S13]  /*4d20*/  ELECT P0, URZ, PT ;  /* 0x0000000000ff782f */ /* 0x000fda0003800000 */
[----:B------:R-:W-:Y:S05]  /*4d30*/  @!P0 BRA `(.L_x_101) ;  /* 0x0000000000608947 */ /* 0x000fea0003800000 */
[----:B------:R-:W-:Y:S01]  /*4d40*/  UMOV UR5, 0x10 ;  /* 0x0000001000057882 */ /* 0x000fe20000000000 */
[----:B------:R-:W-:Y:S01]  /*4d50*/  HFMA2 R0, -RZ, RZ, 0, 5.9604644775390625e-08 ;  /* 0x00000001ff007431 */ /* 0x000fe200000001ff */
[----:B------:R-:W-:-:S03]  /*4d60*/  MOV R2, 0xffff ;  /* 0x0000ffff00027802 */ /* 0x000fc60000000f00 */
[----:B------:R-:W-:Y:S04]  /*4d70*/  DEPBAR.LE SB1, 0x36 ;  /* 0x00009d800000791a */ /* 0x000fe80000000000 */
[----:B------:R-:W1:Y:S02]  /*4d80*/  UTCATOMSWS.FIND_AND_SET.ALIGN UP0, UR5, UR5 ;  /* 0x00000005000575e3 */ /* 0x000e640008000800 */
[----:B-1----:R-:W-:Y:S01]  /*4d90*/  MOV R3, UR5 ;  /* 0x0000000500037c02 */ /* 0x002fe20008000f00 */
[----:B------:R-:W-:Y:S06]  /*4da0*/  BRA.U UP0, `(.L_x_102) ;  /* 0x0000000100187547 */ /* 0x000fec000b800000 */
.L_x_103:
[----:B------:R-:W-:Y:S05]  /*4db0*/  NANOSLEEP 0x64 ;  /* 0x000000640000795d */ /* 0x000fea0003800000 */
[----:B------:R-:W-:-:S05]  /*4dc0*/  UMOV UR5, 0x10 ;  /* 0x0000001000057882 */ /* 0x000fca0000000000 */
[----:B------:R-:W-:Y:S04]  /*4dd0*/  DEPBAR.LE SB1, 0x36 ;  /* 0x00009d800000791a */ /* 0x000fe80000000000 */
[----:B------:R-:W1:Y:S02]  /*4de0*/  UTCATOMSWS.FIND_AND_SET.ALIGN UP0, UR5, UR5 ;  /* 0x00000005000575e3 */ /* 0x000e640008000800 */
[----:B-1----:R-:W-:Y:S01]  /*4df0*/  MOV R3, UR5 ;  /* 0x0000000500037c02 */ /* 0x002fe20008000f00 */
[----:B------:R-:W-:Y:S05]  /*4e00*/  BRA.U !UP0, `(.L_x_103) ;  /* 0xfffffffd08e87547 */ /* 0x000fea000b83ffff */
.L_x_102:
[-C--:B------:R-:W-:Y:S02]  /*4e10*/  SHF.L.U32 R2, R2, R3.reuse, RZ ;  /* 0x0000000302027219 */ /* 0x080fe400000006ff */
[----:B------:R-:W-:Y:S01]  /*4e20*/  SHF.L.U32 R0, R0, R3, RZ ;  /* 0x0000000300007219 */ /* 0x000fe200000006ff */
[----:B------:R-:W-:Y:S02]  /*4e30*/  IMAD.SHL.U32 R3, R3, 0x20, RZ ;  /* 0x0000002003037824 */ /* 0x000fe400078e00ff */
[----:B------:R1:W-:Y:S04]  /*4e40*/  ATOMS.OR RZ, [UR4+0x14], R2 ;  /* 0x00001402ffff798c */ /* 0x0003e8000b000004 */
[----:B------:R1:W-:Y:S04]  /*4e50*/  ATOMS.OR RZ, [UR4+0x18], R0 ;  /* 0x00001800ffff798c */ /* 0x0003e8000b000004 */
[----:B------:R1:W-:Y:S01]  /*4e60*/  STS [UR37+0x430], R3 ;  /* 0x00043003ff007988 */ /* 0x0003e20008000825 */
[----:B------:R-:W-:Y:S05]  /*4e70*/  BRA `(.L_x_101) ;  /* 0x0000000000107947 */ /* 0x000fea0003800000 */
.L_x_100:
[----:B------:R-:W-:Y:S02]  /*4e80*/  MOV R0, 0xffffffff ;  /* 0xffffffff00007802 */ /* 0x000fe40000000f00 */
[----:B------:R-:W-:-:S03]  /*4e90*/  MOV R2, 0x4ec0 ;  /* 0x00004ec000027802 */ /* 0x000fc60000000f00 */
[----:B------:R1:W-:Y:S04]  /*4ea0*/  STS [UR37+0x430], R0 ;  /* 0x00043000ff007988 */ /* 0x0003e80008000825 */
[----:B-1-3-5:R-:W-:Y:S05]  /*4eb0*/  CALL.REL.NOINC `($__internal_1_$__cuda_sm10x_tcgen05_guardrail_trap_phase_invalid_during_alloc) ;  /* 0x0000004c00d47944 */ /* 0x02afea0003c00000 */
.L_x_101:
[----:B------:R-:W-:Y:S05]  /*4ec0*/  WARPSYNC.ALL ;  /* 0x0000000000007948 */ /* 0x000fea0003800000 */
[----:B------:R-:W2:Y:S01]  /*4ed0*/  S2UR UR6, SR_CgaCtaId ;  /* 0x00000000000679c3 */ /* 0x000ea20000008800 */
[----:B------:R-:W-:Y:S01]  /*4ee0*/  UMOV UR4, 0x400 ;  /* 0x0000040000047882 */ /* 0x000fe20000000000 */
[----:B------:R-:W-:-:S06]  /*4ef0*/  NOP ;  /* 0x0000000000007918 */ /* 0x000fcc0000000000 */
[----:B------:R-:W-:Y:S06]  /*4f00*/  BAR.ARV 0x6, 0xa0 ;  /* 0x0182800000007b1d */ /* 0x000fec0000002000 */
[----:B------:R-:W4:Y:S01]  /*4f10*/  LDCU UR7, c[0x0][0x38c] ;  /* 0x00007180ff0777ac */ /* 0x000f220008000800 */
[----:B------:R-:W-:Y:S01]  /*4f20*/  IMAD.MOV.U32 R11, RZ, RZ, 0x1 ;  /* 0x00000001ff0b7424 */ /* 0x000fe200078e00ff */
[----:B------:R-:W-:Y:S01]  /*4f30*/  CS2R R8, SRZ ;  /* 0x0000000000087805 */ /* 0x000fe2000001ff00 */
[----:B------:R-:W-:Y:S01]  /*4f40*/  IMAD.MOV.U32 R10, RZ, RZ, RZ ;  /* 0x000000ffff0a7224 */ /* 0x000fe200078e00ff */
[----:B------:R-:W-:Y:S01]  /*4f50*/  UMOV UR18, URZ ;  /* 0x000000ff00127c82 */ /* 0x000fe20008000000 */
[----:B------:R-:W-:Y:S01]  /*4f60*/  UMOV UR17, URZ ;  /* 0x000000ff00117c82 */ /* 0x000fe20008000000 */
[----:B------:R-:W-:Y:S01]  /*4f70*/  UMOV UR20, 0x0 ;  /* 0x0000000000147882 */ /* 0x000fe20000000000 */
[----:B------:R-:W-:Y:S01]  /*4f80*/  UMOV UR21, 0x4100490 ;  /* 0x0410049000157882 */ /* 0x000fe20000000000 */
[----:B--2---:R-:W-:Y:S01]  /*4f90*/  ULEA UR6, UR6, UR4, 0x18 ;  /* 0x0000000406067291 */ /* 0x004fe2000f8ec0ff */
[----:B------:R-:W2:Y:S03]  /*4fa0*/  LDCU UR4, c[0x0][0x38c] ;  /* 0x00007180ff0477ac */ /* 0x000ea60008000800 */
[----:B------:R-:W-:-:S02]  /*4fb0*/  UIADD3 UR11, UPT, UPT, UR6, 0x2800, URZ ;  /* 0x00002800060b7890 */ /* 0x000fc4000fffe0ff */
[----:B----4-:R-:W-:-:S03]  /*4fc0*/  UIADD3 UR7, UPT, UPT, UR7, 0x1f, URZ ;  /* 0x0000001f07077890 */ /* 0x010fc6000fffe0ff */
[----:B-1----:R-:W1:Y:S01]  /*4fd0*/  LDS R0, [UR6+0x430] ;  /* 0x00043006ff007984 */ /* 0x002e620008000800 */
[----:B------:R-:W-:Y:S02]  /*4fe0*/  UIADD3 UR12, UPT, UPT, UR6, 0x1d800, URZ ;  /* 0x0001d800060c7890 */ /* 0x000fe4000fffe0ff */
[----:B------:R-:W-:Y:S02]  /*4ff0*/  USHF.R.S32.HI UR5, URZ, 0x1f, UR7 ;  /* 0x0000001fff057899 */ /* 0x000fe40008011407 */
[----:B------:R-:W-:Y:S02]  /*5000*/  USHF.R.U32.HI UR11, URZ, 0x4, UR11 ;  /* 0x00000004ff0b7899 */ /* 0x000fe4000801160b */
[----:B------:R-:W-:Y:S02]  /*5010*/  ULEA.HI UR5, UR5, UR7, URZ, 0x5 ;  /* 0x0000000705057291 */ /* 0x000fe4000f8f28ff */
[----:B------:R-:W-:Y:S02]  /*5020*/  USHF.R.U32.HI UR12, URZ, 0x4, UR12 ;  /* 0x00000004ff0c7899 */ /* 0x000fe4000801160c */
[----:B------:R-:W-:-:S02]  /*5030*/  USHF.R.S32.HI UR5, URZ, 0x5, UR5 ;  /* 0x00000005ff057899 */ /* 0x000fc40008011405 */
[----:B------:R-:W-:Y:S02]  /*5040*/  ULOP3.LUT UR11, UR11, 0x3fff, URZ, 0xc0, !UPT ;  /* 0x00003fff0b0b7892 */ /* 0x000fe4000f8ec0ff */
[----:B------:R-:W-:Y:S02]  /*5050*/  UISETP.LT.AND UP0, UPT, UR5, 0x1, UPT ;  /* 0x000000010500788c */ /* 0x000fe4000bf01270 */
[----:B------:R-:W-:Y:S02]  /*5060*/  ULOP3.LUT UR12, UR12, 0x3fff, URZ, 0xc0, !UPT ;  /* 0x00003fff0c0c7892 */ /* 0x000fe4000f8ec0ff */
[----:B------:R-:W-:Y:S02]  /*5070*/  USEL UR10, UR5, 0x1, !UP0 ;  /* 0x00000001050a7887 */ /* 0x000fe4000c000000 */
[----:B------:R-:W-:Y:S02]  /*5080*/  ULOP3.LUT UR11, UR11, 0x10000, URZ, 0xfc, !UPT ;  /* 0x000100000b0b7892 */ /* 0x000fe4000f8efcff */
[----:B------:R-:W-:-:S02]  /*5090*/  ULOP3.LUT UR12, UR12, 0x10000, URZ, 0xfc, !UPT ;  /* 0x000100000c0c7892 */ /* 0x000fc4000f8efcff */
[----:B------:R-:W-:Y:S02]  /*50a0*/  UIADD3 UR10, UPT, UPT, -UR10, URZ, URZ ;  /* 0x000000ff0a0a7290 */ /* 0x000fe4000fffe1ff */
[----:B--2---:R-:W-:Y:S01]  /*50b0*/  UISETP.GE.AND UP3, UPT, UR4, 0x1, UPT ;  /* 0x000000010400788c */ /* 0x004fe2000bf66270 */
[----:B-1----:R-:W-:-:S15]  /*50c0*/  R2UR UR19, R0 ;  /* 0x00000000001372ca */ /* 0x002fde00000e0000 */
.L_x_110:
[----:B------:R-:W-:Y:S02]  /*50d0*/  LEA R0, R10, UR6, 0x3 ;  /* 0x000000060a007c11 */ /* 0x000fe4000f8e18ff */
[----:B------:R-:W-:Y:S02]  /*50e0*/  SHF.L.U32 R5, R9, 0x1f, RZ ;  /* 0x0000001f09057819 */ /* 0x000fe400000006ff */
[----:B------:R-:W-:Y:S01]  /*50f0*/  PLOP3.LUT P0, PT, PT, PT, UP3, 0x80, 0x8 ;  /* 0x000000000008781c */ /* 0x000fe20003f0f038 */
[----:B------:R-:W-:Y:S01]  /*5100*/  VIADD R3, R0, 0x390 ;  /* 0x0000039000037836 */ /* 0x000fe20000000000 */
[----:B-1----:R-:W1:Y:S02]  /*5110*/  SYNCS.PHASECHK.TRANS64.TRYWAIT P1, [R0+URZ+0x380], R5 ;  /* 0x00038005000075a7 */ /* 0x002e6400080211ff */
[----:B-1--4-:R-:W-:Y:S09]  /*5120*/  @!P1 BRA `(.L_x_104) ;  /* 0x0000004800049947 */ /* 0x012ff20003800000 */
.L_x_261:
[----:B------:R-:W-:Y:S01]  /*5130*/  LEA R4, R10, UR6, 0x4 ;  /* 0x000000060a047c11 */ /* 0x000fe2000f8e20ff */
[----:B------:R-:W-:Y:S01]  /*5140*/  @UP3 ULEA UR4, UR17, UR6, 0x3 ;  /* 0x0000000611043291 */ /* 0x000fe2000f8e18ff */
[----:B------:R-:W-:Y:S01]  /*5150*/  PLOP3.LUT P2, PT, PT, PT, PT, 0x80, 0x8 ;  /* 0x000000000008781c */ /* 0x000fe20003f4f070 */
[----:B------:R-:W-:Y:S01]  /*5160*/  ULEA UR9, UR18, UR6, 0x3 ;  /* 0x0000000612097291 */ /* 0x000fe2000f8e18ff */
[----:B------:R-:W-:Y:S02]  /*5170*/  PRMT R3, RZ, 0x654, R3 ;  /* 0x00000654ff037816 */ /* 0x000fe40000000003 */
[----:B-1----:R-:W1:Y:S01]  /*5180*/  LDS.128 R4, [R4+0x410] ;  /* 0x0004100004047984 */ /* 0x002e620000000c00 */
[----:B------:R-:W-:Y:S02]  /*5190*/  @P0 SHF.L.U32 R2, R8, 0x1f, RZ ;  /* 0x0000001f08020819 */ /* 0x000fe400000006ff */
[----:B------:R-:W-:Y:S01]  /*51a0*/  SHF.L.U32 R0, R11, 0x1f, RZ ;  /* 0x0000001f0b007819 */ /* 0x000fe200000006ff */
[----:B------:R-:W-:Y:S01]  /*51b0*/  @!PT LDS RZ, [RZ] ;  /* 0x00000000fffff984 */ /* 0x000fe20000000800 */
[----:B------:R-:W-:Y:S01]  /*51c0*/  @!PT LDS RZ, [RZ] ;  /* 0x00000000fffff984 */ /* 0x000fe20000000800 */
[----:B------:R-:W-:Y:S01]  /*51d0*/  @!PT LDS RZ, [RZ] ;  /* 0x00000000fffff984 */ /* 0x000fe20000000800 */
[----:B------:R-:W-:Y:S01]  /*51e0*/  @!PT LDS RZ, [RZ] ;  /* 0x00000000fffff984 */ /* 0x000fe20000000800 */
[----:B------:R2:W-:Y:S06]  /*51f0*/  MEMBAR.ALL.CTA ;  /* 0x0000000000007992 */ /* 0x0005ec0000008000 */
[----:B--2---:R-:W2:Y:S02]  /*5200*/  FENCE.VIEW.ASYNC.S ;  /* 0x00000000000073c6 */ /* 0x004ea40000000000 */
[----:B--2---:R2:W-:Y:S01]  /*5210*/  SYNCS.ARRIVE.TRANS64.RED.A1T0 RZ, [R3+URZ], RZ ;  /* 0x000000ff03ff79a7 */ /* 0x0045e200081004ff */
[----:B------:R2:W4:Y:S01]  /*5220*/  @P0 SYNCS.PHASECHK.TRANS64.TRYWAIT P2, [UR4], R2 ;  /* 0x00000002ff0005a7 */ /* 0x0005220008041104 */
[----:B-1----:R-:W-:Y:S01]  /*5230*/  LOP3.LUT P1, RZ, R6, 0x1, RZ, 0xc0, !PT ;  /* 0x0000000106ff7812 */ /* 0x002fe2000782c0ff */
[----:B------:R-:W1:Y:S02]  /*5240*/  SYNCS.PHASECHK.TRANS64.TRYWAIT P0, [UR9+0x3c0], R0 ;  /* 0x0003c000ff0075a7 */ /* 0x000e640008001109 */
[----:B-12-4-:R-:W-:Y:S10]  /*5250*/  @!P0 BRA `(.L_x_105) ;  /* 0x0000004400cc8947 */ /* 0x016ff40003800000 */
.L_x_263:
[----:B------:R-:W-:Y:S01]  /*5260*/  IADD3 R10, PT, PT, R10, 0x1, RZ ;  /* 0x000000010a0a7810 */ /* 0x000fe20007ffe0ff */
[----:B------:R-:W-:Y:S06]  /*5270*/  BRA.U !UP3, `(.L_x_106) ;  /* 0x000000010ba07547 */ /* 0x000fec000b800000 */
[----:B------:R-:W-:Y:S02]  /*5280*/  ULEA.HI UR8, UR18, UR18, URZ, 0x1 ;  /* 0x0000001212087291 */ /* 0x000fe4000f8f08ff */
[----:B------:R-:W-:Y:S02]  /*5290*/  UPLOP3.LUT UP4, UPT, UPT, UPT, UPT, 0x40, 0x4 ;  /* 0x000000000004789c */ /* 0x000fe40003f8e870 */
[----:B------:R-:W-:Y:S02]  /*52a0*/  USHF.L.U32 UR4, UR8, 0x5, URZ ;  /* 0x0000000508047899 */ /* 0x000fe400080006ff */
[----:B------:R-:W-:Y:S02]  /*52b0*/  ULOP3.LUT UR8, UR8, 0xffe, URZ, 0xc0, !UPT ;  /* 0x00000ffe08087892 */ /* 0x000fe4000f8ec0ff */
[----:B------:R-:W-:Y:S02]  /*52c0*/  ULOP3.LUT UR4, UR4, 0xffffffc0, URZ, 0xc0, !UPT ;  /* 0xffffffc004047892 */ /* 0x000fe4000f8ec0ff */
[----:B------:R-:W-:-:S02]  /*52d0*/  UIADD3 UR8, UPT, UPT, -UR8, UR18, URZ ;  /* 0x0000001208087290 */ /* 0x000fc4000fffe1ff */
[----:B------:R-:W-:Y:S01]  /*52e0*/  UIADD3 UR4, UPT, UPT, UR19, UR4, URZ ;  /* 0x0000000413047290 */ /* 0x000fe2000fffe0ff */
[----:B------:R-:W-:Y:S01]  /*52f0*/  UMOV UR16, UR10 ;  /* 0x0000000a00107c82 */ /* 0x000fe20008000000 */
[----:B------:R-:W-:Y:S02]  /*5300*/  UMOV UR15, UR5 ;  /* 0x00000005000f7c82 */ /* 0x000fe40008000000 */
[----:B------:R-:W-:Y:S01]  /*5310*/  ULEA UR8, UR8, UR4, 0x14 ;  /* 0x0000000408087291 */ /* 0x000fe2000f8ea0ff */
[----:B------:R-:W-:-:S11]  /*5320*/  UMOV UR14, UR17 ;  /* 0x00000011000e7c82 */ /* 0x000fd60008000000 */
.L_x_109:
[----:B------:R-:W-:Y:S02]  /*5330*/  UIADD3 UR16, UPT, UPT, UR16, 0x1, URZ ;  /* 0x0000000110107890 */ /* 0x000fe4000fffe0ff */
[----:B--2---:R-:W-:Y:S02]  /*5340*/  ULEA UR7, UR14, UR6, 0x3 ;  /* 0x000000060e077291 */ /* 0x004fe4000f8e18ff */
[----:B------:R-:W-:Y:S01]  /*5350*/  UISETP.NE.AND UP0, UPT, UR16, URZ, UPT ;  /* 0x000000ff1000728c */ /* 0x000fe2000bf05270 */
[----:B----4-:R-:W-:Y:S10]  /*5360*/  @P2 BRA `(.L_x_107) ;  /* 0x00000000000c2947 */ /* 0x010ff40003800000 */
[----:B-1----:R-:W-:Y:S04]  /*5370*/  SHF.L.U32 R3, R8, 0x1f, RZ ;  /* 0x0000001f08037819 */ /* 0x002fe800000006ff */
[----:B------:R-:W1:Y:S02]  /*5380*/  SYNCS.PHASECHK.TRANS64.TRYWAIT P0, [UR7], R3 ;  /* 0x00000003ff0075a7 */ /* 0x000e640008001107 */
[----:B-1----:R-:W-:Y:S05]  /*5390*/  @!P0 BRA `(.L_x_108) ;  /* 0x0000004400948947 */ /* 0x002fea0003800000 */
.L_x_107:
[----:B------:R-:W-:Y:S01]  /*53a0*/  UISETP.NE.AND UP1, UPT, UR15, 0x1, UPT ;  /* 0x000000010f00788c */ /* 0x000fe2000bf25270 */
[----:B------:R-:W-:Y:S01]  /*53b0*/  PLOP3.LUT P2, PT, PT, PT, PT, 0x80, 0x8 ;  /* 0x000000000008781c */ /* 0x000fe20003f4f070 */
[----:B------:R-:W-:Y:S02]  /*53c0*/  UIADD3 UR17, UPT, UPT, UR14, 0x1, URZ ;  /* 0x000000010e117890 */ /* 0x000fe4000fffe0ff */
[----:B------:R-:W-:Y:S02]  /*53d0*/  ULEA UR22, UR14, UR12, 0x7 ;  /* 0x0000000c0e167291 */ /* 0x000fe4000f8e38ff */
[----:B------:R-:W-:Y:S01]  /*53e0*/  UISETP.NE.AND UP2, UPT, UR17, 0x36, UPT ;  /* 0x000000361100788c */ /* 0x000fe2000bf45270 */
[----:B------:R-:W-:Y:S01]  /*53f0*/  PLOP3.LUT P0, PT, PT, PT, UP1, 0x80, 0x8 ;  /* 0x000000000008781c */ /* 0x000fe20003f0f018 */
[----:B------:R-:W-:Y:S02]  /*5400*/  ULEA UR24, UR14, UR11, 0x7 ;  /* 0x0000000b0e187291 */ /* 0x000fe4000f8e38ff */
[----:B------:R-:W-:Y:S02]  /*5410*/  USEL UR13, URZ, 0x1, UP2 ;  /* 0x00000001ff0d7887 */ /* 0x000fe40009000000 */
[----:B------:R-:W-:Y:S02]  /*5420*/  USEL UR17, UR17, URZ, UP2 ;  /* 0x000000ff11117287 */ /* 0x000fe40009000000 */
[----:B------:R-:W-:Y:S02]  /*5430*/  UIADD3 UR7, UPT, UPT, UR7, 0x1b0, URZ ;  /* 0x000001b007077890 */ /* 0x000fe4000fffe0ff */
[----:B------:R-:W-:Y:S01]  /*5440*/  @UP1 ULEA UR4, UR17, UR6, 0x3 ;  /* 0x0000000611041291 */ /* 0x000fe2000f8e18ff */
[----:B------:R-:W-:Y:S01]  /*5450*/  LOP3.LUT R8, R8, UR13, RZ, 0x3c, !PT ;  /* 0x0000000d08087c12 */ /* 0x000fe2000f8e3cff */
[----:B------:R-:W-:Y:S01]  /*5460*/  UMOV UR23, 0xc0004010 ;  /* 0xc000401000177882 */ /* 0x000fe20000000000 */
[----:B------:R-:W-:Y:S01]  /*5470*/  UMOV UR25, 0xc0004010 ;  /* 0xc000401000197882 */ /* 0x000fe20000000000 */
[----:B------:R-:W-:Y:S01]  /*5480*/  UIADD3 UR15, UPT, UPT, UR15, -0x1, URZ ;  /* 0xffffffff0f0f7890 */ /* 0x000fe2000fffe0ff */
[----:B-1----:R-:W-:Y:S01]  /*5490*/  @P0 SHF.L.U32 R0, R8, 0x1f, RZ ;  /* 0x0000001f08000819 */ /* 0x002fe200000006ff */
[----:B------:R-:W-:Y:S03]  /*54a0*/  UMOV UR14, UR17 ;  /* 0x00000011000e7c82 */ /* 0x000fe60008000000 */
[----:B------:R2:W4:Y:S01]  /*54b0*/  @P0 SYNCS.PHASECHK.TRANS64.TRYWAIT P2, [UR4], R0 ;  /* 0x00000000ff0005a7 */ /* 0x0005220008041104 */
[----:B------:R2:W-:Y:S01]  /*54c0*/  UTCQMMA gdesc[UR24], gdesc[UR22], tmem[UR8], tmem[UR20], idesc[UR21], UP4 ;  /* 0x00ff1416180075ea */ /* 0x0005e2000a000308 */
[----:B------:R-:W-:Y:S01]  /*54d0*/  UPLOP3.LUT UP4, UPT, UPT, UPT, UPT, 0x80, 0x8 ;  /* 0x000000000008789c */ /* 0x000fe20003f8f070 */
[----:B------:R2:W-:Y:S01]  /*54e0*/  UTCBAR [UR7], URZ ;  /* 0x000000ff070073e9 */ /* 0x0005e200080000ff */
[----:B------:R-:W-:Y:S09]  /*54f0*/  BRA.U UP0, `(.L_x_109) ;  /* 0xfffffffd008c7547 */ /* 0x000ff2000b83ffff */
.L_x_106:
[----:B------:R-:W-:Y:S01]  /*5500*/  UIADD3 UR18, UPT, UPT, UR18, 0x1, URZ ;  /* 0x0000000112127890 */ /* 0x000fe2000fffe0ff */
[C---:B------:R-:W-:Y:S01]  /*5510*/  ISETP.NE.AND P0, PT, R10.reuse, 0x2, PT ;  /* 0x000000020a00780c */ /* 0x040fe20003f05270 */
[----:B------:R-:W-:Y:S02]  /*5520*/  UIADD3 UR9, UPT, UPT, UR9, 0x3a0, URZ ;  /* 0x000003a009097890 */ /* 0x000fe4000fffe0ff */
[----:B------:R-:W-:Y:S01]  /*5530*/  UISETP.NE.AND UP0, UPT, UR18, 0x4, UPT ;  /* 0x000000041200788c */ /* 0x000fe2000bf05270 */
[----:B-12---:R-:W-:Y:S02]  /*5540*/  SEL R0, RZ, 0x1, P0 ;  /* 0x00000001ff007807 */ /* 0x006fe40000000000 */
[----:B------:R-:W-:Y:S01]  /*5550*/  SEL R10, R10, RZ, P0 ;  /* 0x000000ff0a0a7207 */ /* 0x000fe20000000000 */
[----:B------:R-:W-:Y:S01]  /*5560*/  USEL UR4, URZ, 0x1, UP0 ;  /* 0x00000001ff047887 */ /* 0x000fe20008000000 */
[----:B------:R-:W-:Y:S01]  /*5570*/  LOP3.LUT R9, R9, R0, RZ, 0x3c, !PT ;  /* 0x0000000009097212 */ /* 0x000fe200078e3cff */
[----:B------:R-:W-:Y:S01]  /*5580*/  USEL UR18, UR18, URZ, UP0 ;  /* 0x000000ff12127287 */ /* 0x000fe20008000000 */
[----:B------:R1:W-:Y:S03]  /*5590*/  UTCBAR [UR9], URZ ;  /* 0x000000ff090073e9 */ /* 0x0003e600080000ff */
[----:B------:R-:W-:Y:S01]  /*55a0*/  LOP3.LUT R11, R11, UR4, RZ, 0x3c, !PT ;  /* 0x000000040b0b7c12 */ /* 0x000fe2000f8e3cff */
[----:B------:R-:W-:Y:S07]  /*55b0*/  @P1 BRA `(.L_x_110) ;  /* 0xfffffff800c41947 */ /* 0x000fee000383ffff */
[----:B------:R-:W2:Y:S01]  /*55c0*/  S2UR UR4, SR_CgaCtaId ;  /* 0x00000000000479c3 */ /* 0x000ea20000008800 */
[----:B------:R-:W-:Y:S01]  /*55d0*/  ELECT P0, URZ, PT ;  /* 0x0000000000ff782f */ /* 0x000fe20003800000 */
[----:B------:R-:W-:Y:S01]  /*55e0*/  IMAD.MOV.U32 R0, RZ, RZ, 0x1 ;  /* 0x00000001ff007424 */ /* 0x000fe200078e00ff */
[----:B------:R-:W-:Y:S01]  /*55f0*/  UIADD3 UR6, UPT, UPT, UR6, 0x3c0, URZ ;  /* 0x000003c006067890 */ /* 0x000fe2000fffe0ff */
[----:B------:R-:W-:Y:S01]  /*5600*/  SHF.L.U32 R3, R11, 0x1f, RZ ;  /* 0x0000001f0b037819 */ /* 0x000fe200000006ff */
[----:B------:R-:W-:-:S03]  /*5610*/  UMOV UR5, 0x40 ;  /* 0x0000004000057882 */ /* 0x000fc60000000000 */
[----:B------:R-:W-:Y:S01]  /*5620*/  UVIRTCOUNT.DEALLOC.SMPOOL 0x80 ;  /* 0x000000800000784c */ /* 0x000fe20000000000 */
[----:B--2---:R-:W-:Y:S02]  /*5630*/  ULEA UR4, UR4, UR5, 0x18 ;  /* 0x0000000504047291 */ /* 0x004fe4000f8ec0ff */
[----:B------:R-:W-:-:S07]  /*5640*/  ULEA UR5, UR18, UR6, 0x3 ;  /* 0x0000000612057291 */ /* 0x000fce000f8e18ff */
[----:B------:R2:W-:Y:S02]  /*5650*/  @P0 STS.U8 [UR4+0x1c], R0 ;  /* 0x00001c00ff000988 */ /* 0x0005e40008000004 */
[----:B------:R-:W3:Y:S02]  /*5660*/  SYNCS.PHASECHK.TRANS64.TRYWAIT P0, [UR5], R3 ;  /* 0x00000003ff0075a7 */ /* 0x000ee40008001105 */
[----:B--23--:R-:W-:Y:S05]  /*5670*/  @!P0 BRA `(.L_x_111) ;  /* 0x0000004000f48947 */ /* 0x00cfea0003800000 */
.L_x_266:
[----:B------:R-:W-:-:S04]  /*5680*/  UIADD3 UR7, UPT, UPT, UR18, 0x1, URZ ;  /* 0x0000000112077890 */ /* 0x000fc8000fffe0ff */
[----:B------:R-:W-:-:S04]  /*5690*/  UISETP.NE.AND UP0, UPT, UR7, 0x4, UPT ;  /* 0x000000040700788c */ /* 0x000fc8000bf05270 */
[----:B------:R-:W-:Y:S02]  /*56a0*/  USEL UR8, URZ, 0x1, UP0 ;  /* 0x00000001ff087887 */ /* 0x000fe40008000000 */
[----:B------:R-:W-:-:S04]  /*56b0*/  USEL UR7, UR7, URZ, UP0 ;  /* 0x000000ff07077287 */ /* 0x000fc80008000000 */
[----:B------:R-:W-:Y:S01]  /*56c0*/  ULEA UR5, UR7, UR6, 0x3 ;  /* 0x0000000607057291 */ /* 0x000fe2000f8e18ff */
[----:B------:R-:W-:-:S04]  /*56d0*/  LOP3.LUT R2, R11, UR8, RZ, 0x3c, !PT ;  /* 0x000000080b027c12 */ /* 0x000fc8000f8e3cff */
[----:B--2---:R-:W-:-:S04]  /*56e0*/  SHF.L.U32 R3, R2, 0x1f, RZ ;  /* 0x0000001f02037819 */ /* 0x004fc800000006ff */
[----:B------:R-:W2:Y:S02]  /*56f0*/  SYNCS.PHASECHK.TRANS64.TRYWAIT P0, [UR5], R3 ;  /* 0x00000003ff0075a7 */ /* 0x000ea40008001105 */
[----:B--2---:R-:W-:Y:S05]  /*5700*/  @!P0 BRA `(.L_x_112) ;  /* 0x0000004000e88947 */ /* 0x004fea0003800000 */
.L_x_268:
        /* <DEDUP_REMOVED lines=9> */
.L_x_270:
[----:B------:R-:W-:-:S04]  /*57a0*/  UIADD3 UR7, UPT, UPT, UR7, 0x1, URZ ;  /* 0x0000000107077890 */ /* 0x000fc8000fffe0ff */
[----:B------:R-:W-:-:S04]  /*57b0*/  UISETP.NE.AND UP0, UPT, UR7, 0x4, UPT ;  /* 0x000000040700788c */ /* 0x000fc8000bf05270 */
[----:B------:R-:W-:Y:S02]  /*57c0*/  USEL UR5, URZ, 0x1, UP0 ;  /* 0x00000001ff057887 */ /* 0x000fe40008000000 */
[----:B------:R-:W-:-:S04]  /*57d0*/  USEL UR7, UR7, URZ, UP0 ;  /* 0x000000ff07077287 */ /* 0x000fc80008000000 */
[----:B------:R-:W-:Y:S01]  /*57e0*/  ULEA UR7, UR7, UR6, 0x3 ;  /* 0x0000000607077291 */ /* 0x000fe2000f8e18ff */
[----:B--2---:R-:W-:-:S04]  /*57f0*/  LOP3.LUT R3, R2, UR5, RZ, 0x3c, !PT ;  /* 0x0000000502037c12 */ /* 0x004fc8000f8e3cff */
[----:B------:R-:W-:-:S04]  /*5800*/  SHF.L.U32 R3, R3, 0x1f, RZ ;  /* 0x0000001f03037819 */ /* 0x000fc800000006ff */
[----:B------:R-:W2:Y:S02]  /*5810*/  SYNCS.PHASECHK.TRANS64.TRYWAIT P0, [UR7], R3 ;  /* 0x00000003ff0075a7 */ /* 0x000ea40008001107 */
[----:B--2---:R-:W-:Y:S05]  /*5820*/  @!P0 BRA `(.L_x_114) ;  /* 0x0000004000d08947 */ /* 0x004fea0003800000 */
.L_x_272:
[----:B------:R-:W-:Y:S01]  /*5830*/  NOP ;  /* 0x0000000000007918 */ /* 0x000fe20000000000 */
[----:B--2---:R-:W2:Y:S01]  /*5840*/  LDS R0, [UR4+0x14] ;  /* 0x00001404ff007984 */ /* 0x004ea20008000800 */
[----:B------:R-:W-:Y:S01]  /*5850*/  ULOP3.LUT UR6, UR19, 0xffff, URZ, 0xc0, !UPT ;  /* 0x0000ffff13067892 */ /* 0x000fe2000f8ec0ff */
[----:B------:R-:W-:Y:S01]  /*5860*/  UMOV UR8, 0xffff ;  /* 0x0000ffff00087882 */ /* 0x000fe20000000000 */
[----:B------:R-:W-:Y:S02]  /*5870*/  UMOV UR5, 0x1 ;  /* 0x0000000100057882 */ /* 0x000fe40000000000 */
[----:B------:R-:W-:-:S04]  /*5880*/  USHF.R.U32.HI UR6, URZ, 0x5, UR6 ;  /* 0x00000005ff067899 */ /* 0x000fc80008011606 */
[----:B------:R-:W-:Y:S02]  /*5890*/  USHF.L.U32 UR8, UR8, UR6, URZ ;  /* 0x0000000608087299 */ /* 0x000fe400080006ff */
[----:B------:R-:W-:-:S04]  /*58a0*/  USHF.L.U32 UR5, UR5, UR6, URZ ;  /* 0x0000000605057299 */ /* 0x000fc800080006ff */
[----:B--2---:R-:W-:-:S04]  /*58b0*/  LOP3.LUT R0, R0, UR8, RZ, 0xc0, !PT ;  /* 0x0000000800007c12 */ /* 0x004fc8000f8ec0ff */
[----:B------:R-:W-:-:S13]  /*58c0*/  ISETP.NE.AND P0, PT, R0, UR8, PT ;  /* 0x0000000800007c0c */ /* 0x000fda000bf05270 */
[----:B------:R-:W-:Y:S05]  /*58d0*/  @P0 BRA `(.L_x_115) ;  /* 0x0000000000580947 */ /* 0x000fea0003800000 */
[----:B------:R-:W2:Y:S02]  /*58e0*/  LDS R0, [UR4+0x18] ;  /* 0x00001804ff007984 */ /* 0x000ea40008000800 */
[----:B--2---:R-:W-:-:S04]  /*58f0*/  LOP3.LUT R0, R0, UR5, RZ, 0xc0, !PT ;  /* 0x0000000500007c12 */ /* 0x004fc8000f8ec0ff */
[----:B------:R-:W-:-:S13]  /*5900*/  ISETP.NE.AND P0, PT, R0, UR5, PT ;  /* 0x0000000500007c0c */ /* 0x000fda000bf05270 */
[----:B------:R-:W-:Y:S05]  /*5910*/  @P0 BRA `(.L_x_116) ;  /* 0x00000000003c0947 */ /* 0x000fea0003800000 */
[----:B------:R-:W2:Y:S01]  /*5920*/  S2R R2, SR_LANEID ;  /* 0x0000000000027919 */ /* 0x000ea20000000000 */
[----:B------:R-:W-:Y:S01]  /*5930*/  ULOP3.LUT UR8, URZ, UR8, URZ, 0x33, !UPT ;  /* 0x00000008ff087292 */ /* 0x000fe2000f8e33ff */
[----:B------:R-:W-:Y:S01]  /*5940*/  LOP3.LUT R4, RZ, UR5, RZ, 0x33, !PT ;  /* 0x00000005ff047c12 */ /* 0x000fe2000f8e33ff */
[----:B------:R-:W-:Y:S02]  /*5950*/  VOTEU.ANY UR7, UPT, PT ;  /* 0x0000000000077886 */ /* 0x000fe400038e0100 */
[----:B------:R-:W-:Y:S01]  /*5960*/  UFLO.U32 UR7, UR7 ;  /* 0x00000007000772bd */ /* 0x000fe200080e0000 */
[----:B------:R-:W3:Y:S01]  /*5970*/  REDUX UR5, R4 ;  /* 0x00000000040573c4 */ /* 0x000ee20000000000 */
[----:B------:R-:W-:-:S06]  /*5980*/  IMAD.U32 R0, RZ, RZ, UR8 ;  /* 0x00000008ff007e24 */ /* 0x000fcc000f8e00ff */
[----:B------:R1:W-:Y:S01]  /*5990*/  UTCATOMSWS.AND URZ, UR8 ;  /* 0x0000000800ff79e3 */ /* 0x0003e20008000000 */
[----:B------:R-:W4:Y:S01]  /*59a0*/  REDUX UR6, R0 ;  /* 0x00000000000673c4 */ /* 0x000f220000000000 */
[----:B--2---:R-:W-:Y:S01]  /*59b0*/  ISETP.EQ.U32.AND P0, PT, R2, UR7, PT ;  /* 0x0000000702007c0c */ /* 0x004fe2000bf02070 */
[----:B---3--:R-:W-:Y:S01]  /*59c0*/  IMAD.U32 R2, RZ, RZ, UR5 ;  /* 0x00000005ff027e24 */ /* 0x008fe2000f8e00ff */
[----:B----4-:R-:W-:-:S11]  /*59d0*/  MOV R3, UR6 ;  /* 0x0000000600037c02 */ /* 0x010fd60008000f00 */
[----:B------:R1:W-:Y:S04]  /*59e0*/  @P0 ATOMS.AND RZ, [UR4+0x14], R3 ;  /* 0x00001403ffff098c */ /* 0x0003e8000a800004 */
[----:B------:R1:W-:Y:S01]  /*59f0*/  @P0 ATOMS.AND RZ, [UR4+0x18], R2 ;  /* 0x00001802ffff098c */ /* 0x0003e2000a800004 */
[----:B------:R-:W-:Y:S05]  /*5a00*/  BRA `(.L_x_117) ;  /* 0x0000000000147947 */ /* 0x000fea0003800000 */
.L_x_116:
[----:B------:R-:W-:Y:S02]  /*5a10*/  MOV R2, 0x5a30 ;  /* 0x00005a3000027802 */ /* 0x000fe40000000f00 */
[----:B-1--45:R-:W-:Y:S05]  /*5a20*/  CALL.REL.NOINC `($__internal_0_$__cuda_sm10x_tcgen05_guardrail_trap_col_being_dealloced_not_returned_by_alloc) ;  /* 0x0000004000ec7944 */ /* 0x032fea0003c00000 */
[----:B------:R-:W-:Y:S05]  /*5a30*/  BRA `(.L_x_117) ;  /* 0x0000000000087947 */ /* 0x000fea0003800000 */
.L_x_115:
[----:B------:R-:W-:Y:S02]  /*5a40*/  MOV R2, 0x5a60 ;  /* 0x00005a6000027802 */ /* 0x000fe40000000f00 */
[----:B-1--45:R-:W-:Y:S05]  /*5a50*/  CALL.REL.NOINC `($__internal_2_$__cuda_sm10x_tcgen05_guardrail_trap_unallocated_columns_being_dealloced) ;  /* 0x0000004000f87944 */ /* 0x032fea0003c00000 */
.L_x_117:
[----:B------:R-:W-:Y:S01]  /*5a60*/  NOP ;  /* 0x0000000000007918 */ /* 0x000fe20000000000 */
[----:B-1----:R-:W-:Y:S05]  /*5a70*/  EXIT ;  /* 0x000000000000794d */ /* 0x002fea0003800000 */
.L_x_99:
[----:B------:R-:W-:-:S09]  /*5a80*/  UISETP.NE.OR UP2, UPT, UR8, 0x3, !UP2 ;  /* 0x000000030800788c */ /* 0x000fd2000d745670 */
[----:B------:R-:W-:Y:S05]  /*5a90*/  BRA.U UP2, `(.L_x_118) ;  /* 0x0000000902c87547 */ /* 0x000fea000b800000 */
[----:B------:R-:W1:Y:S01]  /*5aa0*/  LDCU.64 UR6, c[0x0][0x888] ;  /* 0x00011100ff0677ac */ /* 0x000e620008000a00 */
[----:B------:R-:W2:Y:S01]  /*5ab0*/  LDC R0, c[0x0][0xb30] ;  /* 0x0002cc00ff007b82 */ /* 0x000ea20000000800 */
[----:B------:R-:W-:Y:S01]  /*5ac0*/  IMAD.MOV.U32 R30, RZ, RZ, 0x1 ;  /* 0x00000001ff1e7424 */ /* 0x000fe200078e00ff */
[----:B------:R-:W-:Y:S01]  /*5ad0*/  CS2R R28, SRZ ;  /* 0x00000000001c7805 */ /* 0x000fe2000001ff00 */
[----:B------:R-:W4:Y:S01]  /*5ae0*/  LDCU.64 UR4, c[0x0][0x890] ;  /* 0x00011200ff0477ac */ /* 0x000f220008000a00 */
[----:B------:R-:W-:Y:S01]  /*5af0*/  IMAD.MOV.U32 R25, RZ, RZ, 0x1000 ;  /* 0x00001000ff197424 */ /* 0x000fe200078e00ff */
[----:B------:R-:W-:-:S03]  /*5b00*/  UMOV UR8, 0x400 ;  /* 0x0000040000087882 */ /* 0x000fc60000000000 */
[----:B------:R-:W3:Y:S01]  /*5b10*/  LDC R19, c[0x0][0x370] ;  /* 0x0000dc00ff137b82 */ /* 0x000ee20000000800 */
[----:B------:R-:W-:-:S07]  /*5b20*/  UPLOP3.LUT UP1, UPT, UPT, UPT, UPT, 0x40, 0x4 ;  /* 0x000000000004789c */ /* 0x000fce0003f2e870 */
[----:B------:R-:W3:Y:S01]  /*5b30*/  LDC R2, c[0x0][0xb0c] ;  /* 0x0002c300ff027b82 */ /* 0x000ee20000000800 */
[----:B-1----:R-:W-:Y:S02]  /*5b40*/  UISETP.NE.U32.AND UP2, UPT, UR6, URZ, UPT ;  /* 0x000000ff0600728c */ /* 0x002fe4000bf45070 */
[----:B------:R-:W-:Y:S02]  /*5b50*/  ULEA UR6, UR37, UR8, 0x18 ;  /* 0x0000000825067291 */ /* 0x000fe4000f8ec0ff */
[----:B------:R-:W-:Y:S02]  /*5b60*/  UISETP.NE.AND.EX UP2, UPT, UR7, URZ, UPT, UP2 ;  /* 0x000000ff0700728c */ /* 0x000fe4000bf45320 */
[----:B------:R-:W-:Y:S01]  /*5b70*/  UIADD3 UR7, UPT, UPT, UR6, 0x360, URZ ;  /* 0x0000036006077890 */ /* 0x000fe2000fffe0ff */
[----:B------:R-:W1:Y:S01]  /*5b80*/  LDC R18, c[0x0][0xb20] ;  /* 0x0002c800ff127b82 */ /* 0x000e620000000800 */
[----:B----4-:R-:W-:Y:S01]  /*5b90*/  UISETP.NE.U32.AND UP3, UPT, UR4, URZ, UPT ;  /* 0x000000ff0400728c */ /* 0x010fe2000bf65070 */
[----:B--2---:R-:W-:Y:S01]  /*5ba0*/  ISETP.NE.AND P1, PT, R0, 0x1, PT ;  /* 0x000000010000780c */ /* 0x004fe20003f25270 */
[----:B------:R-:W-:-:S02]  /*5bb0*/  UPRMT UR37, UR37, 0x654, UR7 ;  /* 0x0000065425257896 */ /* 0x000fc40008000007 */
[----:B------:R-:W-:-:S03]  /*5bc0*/  UISETP.NE.AND.EX UP3, UPT, UR5, URZ, UPT, UP3 ;  /* 0x000000ff0500728c */ /* 0x000fc6000bf65330 */
[----:B------:R-:W2:Y:S08]  /*5bd0*/  LDC.64 R32, c[0x0][0x348] ;  /* 0x0000d200ff207b82 */ /* 0x000eb00000000a00 */
[----:B------:R-:W4:Y:S08]  /*5be0*/  LDC.64 R16, c[0x0][0xb10] ;  /* 0x0002c400ff107b82 */ /* 0x000f300000000a00 */
[----:B------:R-:W1:Y:S08]  /*5bf0*/  LDC.64 R6, c[0x0][0xb18] ;  /* 0x0002c600ff067b82 */ /* 0x000e700000000a00 */
[----:B------:R-:W1:Y:S08]  /*5c00*/  LDC.64 R4, c[0x0][0xb28] ;  /* 0x0002ca00ff047b82 */ /* 0x000e700000000a00 */
[----:B---3--:R-:W1:Y:S02]  /*5c10*/  LDC R24, c[0x0][0x374] ;  /* 0x0000dd00ff187b82 */ /* 0x008e640000000800 */
.L_x_126:
[C---:B------:R-:W-:Y:S02]  /*5c20*/  LEA R0, R29.reuse, UR6, 0x3 ;  /* 0x000000061d007c11 */ /* 0x040fe4000f8e18ff */
[----:B------:R-:W-:Y:S02]  /*5c30*/  SHF.L.U32 R3, R28, 0x1f, RZ ;  /* 0x0000001f1c037819 */ /* 0x000fe400000006ff */
[----:B------:R-:W-:Y:S02]  /*5c40*/  LEA R20, R29, UR6, 0x4 ;  /* 0x000000061d147c11 */ /* 0x000fe4000f8e20ff */
[----:B---3--:R-:W3:Y:S02]  /*5c50*/  SYNCS.PHASECHK.TRANS64.TRYWAIT P0, [R0+URZ+0x380], R3 ;  /* 0x00038003000075a7 */ /* 0x008ee400080011ff */
[----:B---3--:R-:W-:Y:S05]  /*5c60*/  @!P0 BRA `(.L_x_119) ;  /* 0x0000003c00d88947 */ /* 0x008fea0003800000 */
.L_x_273:
[----:B------:R-:W-:Y:S01]  /*5c70*/  ISETP.GE.AND P0, PT, R40, 0x1, PT ;  /* 0x000000012800780c */ /* 0x000fe20003f06270 */
[----:B------:R-:W1:Y:S01]  /*5c80*/  LDS.128 R20, [R20+0x410] ;  /* 0x0004100014147984 */ /* 0x000e620000000c00 */
[----:B------:R-:W-:Y:S01]  /*5c90*/  ISETP.NE.U32.AND P4, PT, RZ, UR4, PT ;  /* 0x00000004ff007c0c */ /* 0x000fe2000bf85070 */
[----:B---3--:R-:W-:Y:S01]  /*5ca0*/  VIADD R0, R0, 0x390 ;  /* 0x0000039000007836 */ /* 0x008fe20000000000 */
[----:B------:R-:W-:Y:S02]  /*5cb0*/  SHF.L.U32 R26, R30, 0x1f, RZ ;  /* 0x0000001f1e1a7819 */ /* 0x000fe400000006ff */
[----:B------:R-:W-:Y:S02]  /*5cc0*/  ISETP.NE.AND.EX P4, PT, RZ, UR5, PT, P4 ;  /* 0x00000005ff007c0c */ /* 0x000fe4000bf85340 */
[----:B------:R-:W-:Y:S01]  /*5cd0*/  PRMT R0, RZ, 0x654, R0 ;  /* 0x00000654ff007816 */ /* 0x000fe20000000000 */
[----:B------:R-:W-:Y:S01]  /*5ce0*/  @!PT LDS RZ, [RZ] ;  /* 0x00000000fffff984 */ /* 0x000fe20000000800 */
[----:B------:R-:W-:Y:S01]  /*5cf0*/  @!PT LDS RZ, [RZ] ;  /* 0x00000000fffff984 */ /* 0x000fe20000000800 */
[----:B------:R-:W-:Y:S01]  /*5d00*/  @!PT LDS RZ, [RZ] ;  /* 0x00000000fffff984 */ /* 0x000fe20000000800 */
[----:B------:R-:W-:Y:S01]  /*5d10*/  @!PT LDS RZ, [RZ] ;  /* 0x00000000fffff984 */ /* 0x000fe20000000800 */
[----:B------:R3:W-:Y:S06]  /*5d20*/  MEMBAR.ALL.CTA ;  /* 0x0000000000007992 */ /* 0x0007ec0000008000 */
[----:B---3--:R-:W3:Y:S02]  /*5d30*/  FENCE.VIEW.ASYNC.S ;  /* 0x00000000000073c6 */ /* 0x008ee40000000000 */
[----:B---3--:R3:W-:Y:S01]  /*5d40*/  SYNCS.ARRIVE.TRANS64.RED.A1T0 RZ, [R0+URZ], RZ ;  /* 0x000000ff00ff79a7 */ /* 0x0087e200081004ff */
[----:B-1----:R-:W-:Y:S11]  /*5d50*/  LOP3.LUT P3, RZ, R22, 0x1, RZ, 0xc0, !PT ;  /* 0x0000000116ff7812 */ /* 0x002ff6000786c0ff */
[----:B------:R-:W-:Y:S02]  /*5d60*/  @!UPT UIADD3 URZ, UPT, UPT, URZ, URZ, URZ ;  /* 0x000000fffffff290 */ /* 0x000fe4000fffe0ff */
[----:B------:R-:W-:Y:S02]  /*5d70*/  @P3 MOV R13, R20 ;  /* 0x00000014000d3202 */ /* 0x000fe40000000f00 */
[----:B------:R-:W-:Y:S01]  /*5d80*/  @P3 LOP3.LUT R8, R21, 0xffff, RZ, 0xc0, !PT ;  /* 0x0000ffff15083812 */ /* 0x000fe200078ec0ff */
[----:B---3--:R-:W-:Y:S06]  /*5d90*/  @!P0 BRA `(.L_x_120) ;  /* 0x0000000000a48947 */ /* 0x008fec0003800000 */
[----:B------:R-:W-:Y:S01]  /*5da0*/  IMAD.HI.U32 R31, R24, R7, RZ ;  /* 0x00000007181f7227 */ /* 0x000fe200078e00ff */
[----:B------:R-:W-:Y:S02]  /*5db0*/  ISETP.NE.AND P0, PT, R6, 0x1, PT ;  /* 0x000000010600780c */ /* 0x000fe40003f05270 */
[----:B------:R-:W-:Y:S01]  /*5dc0*/  ISETP.NE.AND P2, PT, R40, 0x1, PT ;  /* 0x000000012800780c */ /* 0x000fe20003f45270 */
[----:B----4-:R-:W-:Y:S01]  /*5dd0*/  IMAD.HI.U32 R34, R19, R16, RZ ;  /* 0x0000001013227227 */ /* 0x010fe200078e00ff */
[----:B------:R-:W-:Y:S02]  /*5de0*/  SHF.R.U32.HI R31, RZ, R18, R31 ;  /* 0x00000012ff1f7219 */ /* 0x000fe4000001161f */
[----:B------:R-:W-:Y:S01]  /*5df0*/  ISETP.NE.AND P5, PT, R2, 0x1, PT ;  /* 0x000000010200780c */ /* 0x000fe20003fa5270 */
[----:B------:R-:W-:Y:S01]  /*5e00*/  IMAD.HI.U32 R36, R13, R16, RZ ;  /* 0x000000100d247227 */ /* 0x000fe200078e00ff */
[----:B------:R-:W-:Y:S02]  /*5e10*/  SHF.R.U32.HI R34, RZ, R17, R34 ;  /* 0x00000011ff227219 */ /* 0x000fe40000011622 */
[----:B------:R-:W-:Y:S01]  /*5e20*/  SEL R3, R24, R31, !P0 ;  /* 0x0000001f18037207 */ /* 0x000fe20004000000 */
[C---:B------:R-:W-:Y:S01]  /*5e30*/  IMAD.HI.U32 R31, R8.reuse, R7, RZ ;  /* 0x00000007081f7227 */ /* 0x040fe200078e00ff */
[----:B------:R-:W-:Y:S02]  /*5e40*/  SEL R11, R19, R34, !P5 ;  /* 0x00000022130b7207 */ /* 0x000fe40006800000 */
[----:B------:R-:W-:Y:S01]  /*5e50*/  SHF.R.U32.HI R36, RZ, R17, R36 ;  /* 0x00000011ff247219 */ /* 0x000fe20000011624 */
[----:B------:R-:W-:Y:S01]  /*5e60*/  IMAD.HI.U32 R38, R3, R4, RZ ;  /* 0x0000000403267227 */ /* 0x000fe200078e00ff */
[----:B------:R-:W-:Y:S03]  /*5e70*/  SHF.R.U32.HI R31, RZ, R18, R31 ;  /* 0x00000012ff1f7219 */ /* 0x000fe6000001161f */
[----:B------:R-:W-:Y:S01]  /*5e80*/  IMAD.HI.U32 R34, R11, R4, RZ ;  /* 0x000000040b227227 */ /* 0x000fe200078e00ff */
[----:B------:R-:W-:Y:S02]  /*5e90*/  @P2 SHF.R.U32.HI R3, RZ, R5, R38 ;  /* 0x00000005ff032219 */ /* 0x000fe40000011626 */
[----:B------:R-:W-:Y:S02]  /*5ea0*/  SEL R9, R8, R31, !P0 ;  /* 0x0000001f08097207 */ /* 0x000fe40004000000 */
[----:B------:R-:W-:Y:S01]  /*5eb0*/  @P2 SHF.R.U32.HI R11, RZ, R5, R34 ;  /* 0x00000005ff0b2219 */ /* 0x000fe20000011622 */
[C---:B------:R-:W-:Y:S01]  /*5ec0*/  IMAD R10, R40.reuse, R3, RZ ;  /* 0x00000003280a7224 */ /* 0x040fe200078e02ff */
[----:B------:R-:W-:Y:S01]  /*5ed0*/  SEL R3, R13, R36, !P5 ;  /* 0x000000240d037207 */ /* 0x000fe20006800000 */
[C---:B------:R-:W-:Y:S03]  /*5ee0*/  IMAD.HI.U32 R14, R9.reuse, R4, RZ ;  /* 0x00000004090e7227 */ /* 0x040fe600078e00ff */
[----:B------:R-:W-:Y:S01]  /*5ef0*/  ISETP.GE.AND P0, PT, R9, R10, PT ;  /* 0x0000000a0900720c */ /* 0x000fe20003f06270 */
[C---:B------:R-:W-:Y:S01]  /*5f00*/  IMAD R12, R40.reuse, R11, RZ ;  /* 0x0000000b280c7224 */ /* 0x040fe200078e02ff */
[-C--:B------:R-:W-:Y:S04]  /*5f10*/  SHF.R.U32.HI R14, RZ, R5.reuse, R14 ;  /* 0x00000005ff0e7219 */ /* 0x080fe8000001160e */
[----:B------:R-:W-:Y:S02]  /*5f20*/  ISETP.GE.OR P0, PT, R3, R12, P0 ;  /* 0x0000000c0300720c */ /* 0x000fe40000706670 */
[----:B------:R-:W-:Y:S05]  /*5f30*/  SEL R15, R9, R14, !P2 ;  /* 0x0000000e090f7207 */ /* 0x000fea0005000000 */
[----:B------:R-:W-:Y:S04]  /*5f40*/  IMAD.MOV R14, RZ, RZ, -R15 ;  /* 0x000000ffff0e7224 */ /* 0x000fe800078e0a0f */
[----:B------:R-:W-:Y:S02]  /*5f50*/  IMAD R14, R40, R14, R9 ;  /* 0x0000000e280e7224 */ /* 0x000fe400078e0209 */
[C---:B------:R-:W-:Y:S05]  /*5f60*/  @!P0 IMAD.HI.U32 R10, R3.reuse, R4, RZ ;  /* 0x00000004030a8227 */ /* 0x040fea00078e00ff */
[----:B------:R-:W-:Y:S04]  /*5f70*/  @!P0 SHF.R.U32.HI R10, RZ, R5, R10 ;  /* 0x00000005ff0a8219 */ /* 0x000fe8000001160a */
[----:B------:R-:W-:Y:S01]  /*5f80*/  @!P0 SEL R0, R3, R10, !P2 ;  /* 0x0000000a03008207 */ /* 0x000fe20005000000 */
[----:B------:R-:W-:Y:S03]  /*5f90*/  IMAD.MOV R10, RZ, RZ, -R3 ;  /* 0x000000ffff0a7224 */ /* 0x000fe600078e0a03 */
[----:B------:R-:W-:Y:S01]  /*5fa0*/  @!P0 IADD3 R15, PT, PT, R15, -R0, RZ ;  /* 0x800000000f0f8210 */ /* 0x000fe20007ffe0ff */
[----:B------:R-:W-:Y:S01]  /*5fb0*/  @!P0 IMAD R0, R11, R14, R0 ;  /* 0x0000000e0b008224 */ /* 0x000fe200078e0200 */
[----:B------:R-:W-:Y:S01]  /*5fc0*/  IADD3 R11, PT, PT, -R9, RZ, RZ ;  /* 0x000000ff090b7210 */ /* 0x000fe20007ffe1ff */
[----:B------:R-:W-:Y:S02]  /*5fd0*/  IMAD R13, R2, R10, R13 ;  /* 0x0000000a020d7224 */ /* 0x000fe400078e020d */
[----:B------:R-:W-:Y:S02]  /*5fe0*/  @!P0 IMAD R9, R15, R40, R3 ;  /* 0x000000280f098224 */ /* 0x000fe400078e0203 */
[----:B------:R-:W-:Y:S02]  /*5ff0*/  @!P0 IMAD.MOV.U32 R3, RZ, RZ, R0 ;  /* 0x000000ffff038224 */ /* 0x000fe400078e0000 */
[----:B------:R-:W-:Y:S02]  /*6000*/  IMAD R8, R6, R11, R8 ;  /* 0x0000000b06087224 */ /* 0x000fe400078e0208 */
[----:B------:R-:W-:Y:S02]  /*6010*/  IMAD R13, R3, R2, R13 ;  /* 0x00000002030d7224 */ /* 0x000fe400078e020d */
[----:B------:R-:W-:Y:S02]  /*6020*/  IMAD R8, R9, R6, R8 ;  /* 0x0000000609087224 */ /* 0x000fe400078e0208 */
.L_x_120:
[----:B------:R-:W-:Y:S05]  /*6030*/  BRA.U UP1, `(.L_x_121) ;  /* 0x0000000101107547 */ /* 0x000fea000b800000 */
[----:B------:R-:W-:Y:S04]  /*6040*/  MOV R0, UR13 ;  /* 0x0000000d00007c02 */ /* 0x000fe80008000f00 */
[----:B------:R-:W-:Y:S04]  /*6050*/  SHF.L.U32 R3, R0, 0x1f, RZ ;  /* 0x0000001f00037819 */ /* 0x000fe800000006ff */
[----:B------:R-:W1:Y:S02]  /*6060*/  SYNCS.PHASECHK.TRANS64.TRYWAIT P0, [UR6+0x378], R3 ;  /* 0x00037803ff0075a7 */ /* 0x000e640008001106 */
[----:B-1----:R-:W-:Y:S05]  /*6070*/  @!P0 BRA `(.L_x_122) ;  /* 0x0000003800e88947 */ /* 0x002fea0003800000 */
.L_x_121:
[----:B------:R-:W-:Y:S05]  /*6080*/  BRA.U !UP3, `(.L_x_123) ;  /* 0x000000010b347547 */ /* 0x000fea000b800000 */
[----:B------:R-:W-:Y:S01]  /*6090*/  UPLOP3.LUT UP0, UPT, UPT, UPT, UP2, 0x80, 0x8 ;  /* 0x000000000008789c */ /* 0x000fe20003f0f020 */
[----:B-1----:R-:W-:Y:S02]  /*60a0*/  HFMA2 R0, -RZ, RZ, 0, 5.9604644775390625e-08 ;  /* 0x00000001ff007431 */ /* 0x002fe400000001ff */
[----:B------:R-:W-:Y:S03]  /*60b0*/  IMAD.MOV.U32 R96, RZ, RZ, 0x1 ;  /* 0x00000001ff607424 */ /* 0x000fe600078e00ff */
[----:B------:R-:W-:Y:S05]  /*60c0*/  PLOP3.LUT P0, PT, PT, PT, UP0, 0x80, 0x8 ;  /* 0x000000000008781c */ /* 0x000fea0003f0f008 */
[----:B------:R-:W1:Y:S01]  /*60d0*/  @UP0 LDCU.64 UR8, c[0x0][0x888] ;  /* 0x00011100ff0807ac */ /* 0x000e620008000a00 */
[----:B------:R-:W-:Y:S07]  /*60e0*/  @UP0 UIMAD UR7, UR36, UR4, URZ ;  /* 0x00000004240702a4 */ /* 0x000fee000f8e02ff */
[----:B------:R-:W-:Y:S01]  /*60f0*/  @!P0 PRMT R96, R0, 0x7610, R96 ;  /* 0x0000761000608816 */ /* 0x000fe20000000060 */
[----:B-1----:R-:W-:Y:S03]  /*6100*/  @UP0 UIMAD.WIDE UR8, UR7, 0x4, UR8 ;  /* 0x00000004070808a5 */ /* 0x002fe6000f8e0208 */
[----:B------:R-:W1:Y:S03]  /*6110*/  @!UP0 LDCU UR7, c[0x0][0x880] ;  /* 0x00011000ff0787ac */ /* 0x000e660008000800 */
[----:B------:R-:W-:Y:S01]  /*6120*/  IMAD.U32 R10, RZ, RZ, UR8 ;  /* 0x00000008ff0a7e24 */ /* 0x000fe2000f8e00ff */
[----:B------:R-:W-:Y:S05]  /*6130*/  MOV R11, UR9 ;  /* 0x00000009000b7c02 */ /* 0x000fea0008000f00 */
[----:B-----5:R3:W5:Y:S02]  /*6140*/  @P0 LDG.E R49, desc[UR40][R10.64] ;  /* 0x000000280a310981 */ /* 0x020764000c1e1900 */
[----:B-1-3--:R-:W-:Y:S07]  /*6150*/  @!P0 IMAD.U32 R49, RZ, RZ, UR7 ;  /* 0x00000007ff318e24 */ /* 0x00afee000f8e00ff */
.L_x_123:
[----:B-----5:R-:W-:Y:S01]  /*6160*/  @!P4 FSETP.EQ.AND P5, PT, R49, RZ, PT ;  /* 0x000000ff3100c20b */ /* 0x020fe20003fa2000 */
[----:B------:R-:W-:Y:S01]  /*6170*/  @!UPT UIADD3 URZ, UPT, UPT, URZ, URZ, URZ ;  /* 0x000000fffffff290 */ /* 0x000fe2000fffe0ff */
[----:B------:R-:W-:Y:S11]  /*6180*/  @!P4 BRA `(.L_x_124) ;  /* 0x000000000014c947 */ /* 0x000ff60003800000 */
[----:B------:R-:W-:Y:S02]  /*6190*/  LOP3.LUT P0, RZ, R96, 0xff, RZ, 0xc0, !PT ;  /* 0x000000ff60ff7812 */ /* 0x000fe4000780c0ff */
[----:B------:R-:W-:Y:S04]  /*61a0*/  PLOP3.LUT P5, PT, PT, PT, UP0, 0x80, 0x8 ;  /* 0x000000000008781c */ /* 0x000fe80003faf008 */
[----:B------:R-:W-:Y:S07]  /*61b0*/  PLOP3.LUT P5, PT, P5, PT, PT, 0x8, 0x80 ;  /* 0x000000000080781c */ /* 0x000fee0002fae170 */
[----:B------:R-:W-:Y:S11]  /*61c0*/  @P0 FSETP.EQ.AND P5, PT, R49, RZ, PT ;  /* 0x000000ff3100020b */ /* 0x000ff60003fa2000 */
[----:B------:R-:W-:Y:S02]  /*61d0*/  @!UPT UIADD3 URZ, UPT, UPT, URZ, URZ, URZ ;  /* 0x000000fffffff290 */ /* 0x000fe4000fffe0ff */
.L_x_124:
[----:B------:R-:W3:Y:S01]  /*61e0*/  SYNCS.PHASECHK.TRANS64.TRYWAIT P4, [UR6+0x368], R26 ;  /* 0x0003681aff0075a7 */ /* 0x000ee20008081106 */
[----:B------:R-:W-:Y:S01]  /*61f0*/  @P3 SHF.R.U32.HI R27, RZ, 0x10, R21 ;  /* 0x00000010ff1b3819 */ /* 0x000fe20000011615 */
[----:B------:R-:W-:Y:S01]  /*6200*/  VIADD R29, R29, 0x1 ;  /* 0x000000011d1d7836 */ /* 0x000fe20000000000 */
[----:B------:R-:W5:Y:S08]  /*6210*/  LDC.64 R14, c[0x0][0xb10] ;  /* 0x0002c400ff0e7b82 */ /* 0x000f700000000a00 */
[----:B------:R-:W2:Y:S08]  /*6220*/  LDC.64 R10, c[0x0][0xb18] ;  /* 0x0002c600ff0a7b82 */ /* 0x000eb00000000a00 */
[----:B-1----:R-:W1:Y:S08]  /*6230*/  @!P1 LDC R0, c[0x0][0xb20] ;  /* 0x0002c800ff009b82 */ /* 0x002e700000000800 */
[----:B------:R-:W4:Y:S01]  /*6240*/  @!P1 LDC R3, c[0x0][0xb0c] ;  /* 0x0002c300ff039b82 */ /* 0x000f220000000800 */
[----:B-----5:R-:W-:Y:S05]  /*6250*/  @!P1 IMAD.HI.U32 R14, R13, R14, RZ ;  /* 0x0000000e0d0e9227 */ /* 0x020fea00078e00ff */
[----:B------:R-:W-:Y:S01]  /*6260*/  @!P1 SHF.R.U32.HI R14, RZ, R15, R14 ;  /* 0x0000000fff0e9219 */ /* 0x000fe2000001160e */
[----:B--2---:R-:W-:Y:S01]  /*6270*/  @!P1 IMAD.HI.U32 R11, R8, R11, RZ ;  /* 0x0000000b080b9227 */ /* 0x004fe200078e00ff */
[----:B------:R-:W-:Y:S04]  /*6280*/  @!P1 ISETP.NE.AND P0, PT, R10, 0x1, PT ;  /* 0x000000010a00980c */ /* 0x000fe80003f05270 */
[----:B-1----:R-:W-:Y:S02]  /*6290*/  @!P1 SHF.R.U32.HI R9, RZ, R0, R11 ;  /* 0x00000000ff099219 */ /* 0x002fe4000001160b */
[----:B----4-:R-:W-:Y:S02]  /*62a0*/  @!P1 ISETP.NE.AND P2, PT, R3, 0x1, PT ;  /* 0x000000010300980c */ /* 0x010fe40003f45270 */
[----:B------:R-:W-:Y:S02]  /*62b0*/  @!P1 SEL R9, R8, R9, !P0 ;  /* 0x0000000908099207 */ /* 0x000fe40004000000 */
[----:B------:R-:W-:Y:S02]  /*62c0*/  ELECT P0, URZ, PT ;  /* 0x0000000000ff782f */ /* 0x000fe40003800000 */
[----:B------:R-:W-:Y:S05]  /*62d0*/  @!P1 SEL R14, R13, R14, !P2 ;  /* 0x0000000e0d0e9207 */ /* 0x000fea0005000000 */
[----:B------:R-:W-:Y:S02]  /*62e0*/  @!P1 IMAD.IADD R0, R9, 0x1, -R14 ;  /* 0x0000000109009824 */ /* 0x000fe400078e0a0e */
[----:B------:R-:W-:Y:S02]  /*62f0*/  @!P1 IMAD.IADD R9, R14, 0x1, -R9 ;  /* 0x000000010e099824 */ /* 0x000fe400078e0a09 */
[----:B------:R-:W-:Y:S02]  /*6300*/  @!P1 IMAD R13, R0, R3, R13 ;  /* 0x00000003000d9224 */ /* 0x000fe400078e020d */
[----:B------:R-:W-:Y:S01]  /*6310*/  @!P1 IMAD R8, R9, R10, R8 ;  /* 0x0000000a09089224 */ /* 0x000fe200078e0208 */
[----:B---3--:R-:W-:Y:S06]  /*6320*/  @!P4 BRA `(.L_x_125) ;  /* 0x000000380054c947 */ /* 0x008fec0003800000 */
.L_x_276:
[----:B------:R-:W-:Y:S01]  /*6330*/  PLOP3.LUT P5, PT, P5, P0, PT, 0xf2, 0x2f ;  /* 0x00000000002f781c */ /* 0x000fe20002fa1e72 */
[----:B------:R-:W-:Y:S01]  /*6340*/  UMOV UR14, 0x0 ;  /* 0x00000000000e7882 */ /* 0x000fe20000000000 */
[----:B------:R-:W-:Y:S01]  /*6350*/  LOP3.LUT R30, R30, 0x1, RZ, 0x3c, !PT ;  /* 0x000000011e1e7812 */ /* 0x000fe200078e3cff */
[----:B------:R-:W-:Y:S01]  /*6360*/  UMOV UR15, 0x10000000 ;  /* 0x10000000000f7882 */ /* 0x000fe20000000000 */
[----:B------:R-:W-:Y:S01]  /*6370*/  UMOV UR12, UR36 ;  /* 0x00000024000c7c82 */ /* 0x000fe20008000000 */
[----:B------:R-:W-:Y:S08]  /*6380*/  @P3 R2UR UR36, R27 ;  /* 0x000000001b2432ca */ /* 0x000ff000000e0000 */
[----:B-1----:R-:W-:Y:S01]  /*6390*/  @!P5 IADD3 R3, P0, PT, R32, 0x580, RZ ;  /* 0x000005802003d810 */ /* 0x002fe20007f1e0ff */
[----:B------:R-:W-:Y:S01]  /*63a0*/  @!P5 IMAD.SHL.U32 R91, R91, 0x40, RZ ;  /* 0x000000405b5bd824 */ /* 0x000fe200078e00ff */
[----:B------:R-:W-:Y:S01]  /*63b0*/  VOTEU.ALL UP1, P5 ;  /* 0x0000000000ff7886 */ /* 0x000fe20002820000 */
[----:B------:R-:W-:Y:S01]  /*63c0*/  @!P5 IMAD.SHL.U32 R97, R97, 0x40, RZ ;  /* 0x000000406161d824 */ /* 0x000fe200078e00ff */
[----:B------:R-:W-:Y:S01]  /*63d0*/  @!P5 R2UR UR8, R3 ;  /* 0x000000000308d2ca */ /* 0x000fe200000e0000 */
[----:B------:R-:W-:Y:S01]  /*63e0*/  @!P5 IMAD.X R0, RZ, RZ, R33, P0 ;  /* 0x000000ffff00d224 */ /* 0x000fe200000e0621 */
[----:B------:R-:W-:Y:S01]  /*63f0*/  @!P5 R2UR UR10, R91 ;  /* 0x000000005b0ad2ca */ /* 0x000fe200000e0000 */
[----:B------:R-:W-:Y:S01]  /*6400*/  @!UP1 UIADD3 UR9, UPT, UPT, UR6, 0x360, URZ ;  /* 0x0000036006099890 */ /* 0x000fe2000fffe0ff */
[----:B------:R-:W-:Y:S01]  /*6410*/  @!P5 R2UR UR11, R97 ;  /* 0x00000000610bd2ca */ /* 0x000fe200000e0000 */
[----:B------:R-:W-:Y:S01]  /*6420*/  IMAD.IADD R91, R8, 0x1, R79 ;  /* 0x00000001085b7824 */ /* 0x000fe200078e024f */
[----:B------:R-:W-:Y:S01]  /*6430*/  @!P5 R2UR UR7, R0 ;  /* 0x000000000007d2ca */ /* 0x000fe200000e0000 */
[----:B------:R-:W-:Y:S01]  /*6440*/  IMAD.IADD R97, R13, 0x1, R90 ;  /* 0x000000010d617824 */ /* 0x000fe200078e025a */
[C---:B------:R-:W-:Y:S04]  /*6450*/  ISETP.NE.AND P0, PT, R29.reuse, 0x2, PT ;  /* 0x000000021d00780c */ /* 0x040fe80003f05270 */
[----:B------:R-:W-:Y:S01]  /*6460*/  SEL R3, RZ, 0x1, P0 ;  /* 0x00000001ff037807 */ /* 0x000fe20000000000 */
[----:B------:R-:W-:Y:S01]  /*6470*/  IMAD.U32 R10, RZ, RZ, UR8 ;  /* 0x00000008ff0a7e24 */ /* 0x000fe2000f8e00ff */
[----:B------:R-:W-:Y:S01]  /*6480*/  @!UP1 UIADD3 UR8, UPT, UPT, UR6, 0x600, URZ ;  /* 0x0000060006089890 */ /* 0x000fe2000fffe0ff */
[----:B------:R-:W-:Y:S01]  /*6490*/  SEL R29, R29, RZ, P0 ;  /* 0x000000ff1d1d7207 */ /* 0x000fe20000000000 */
[----:B------:R-:W-:Y:S01]  /*64a0*/  VOTEU.ALL UP1, P5 ;  /* 0x0000000000ff7886 */ /* 0x000fe20002820000 */
[----:B------:R-:W-:Y:S02]  /*64b0*/  LOP3.LUT R28, R28, R3, RZ, 0x3c, !PT ;  /* 0x000000031c1c7212 */ /* 0x000fe400078e3cff */
[----:B------:R-:W-:Y:S01]  /*64c0*/  IMAD.U32 R11, RZ, RZ, UR7 ;  /* 0x00000007ff0b7e24 */ /* 0x000fe2000f8e00ff */
[----:B------:R-:W-:Y:S04]  /*64d0*/  @!P5 R2UR UR16, R10 ;  /* 0x000000000a10d2ca */ /* 0x000fe800000e0000 */
[----:B------:R-:W-:Y:S11]  /*64e0*/  @!P5 R2UR UR17, R11 ;  /* 0x000000000b11d2ca */ /* 0x000ff600000e0000 */
[----:B------:R-:W-:Y:S02]  /*64f0*/  @!UPT UIADD3 URZ, UPT, UPT, URZ, URZ, URZ ;  /* 0x000000fffffff290 */ /* 0x000fe4000fffe0ff */
[----:B------:R3:W-:Y:S01]  /*6500*/  @!UP1 UTMALDG.3D [UR8], [UR16], desc[UR14] ;  /* 0x00000e08100095b4 */ /* 0x0007e20008011000 */
[----:B------:R3:W-:Y:S01]  /*6510*/  @!P5 SYNCS.ARRIVE.TRANS64.RED.A0TR RZ, [UR6+0x360], R25 ;  /* 0x00036019ffffd9a7 */ /* 0x0007e20008300406 */
[----:B------:R-:W-:Y:S01]  /*6520*/  UPLOP3.LUT UP1, UPT, UPT, UPT, UPT, 0x80, 0x8 ;  /* 0x000000000008789c */ /* 0x000fe20003f2f070 */
[----:B------:R-:W-:Y:S01]  /*6530*/  SYNCS.ARRIVE.TRANS64.RED.A1T0 RZ, [UR37], RZ ;  /* 0x000000ffffff79a7 */ /* 0x000fe20008100425 */
[----:B------:R-:W-:Y:S09]  /*6540*/  @P3 BRA `(.L_x_126) ;  /* 0xfffffff400b43947 */ /* 0x000ff2000383ffff */
[----:B------:R-:W-:Y:S07]  /*6550*/  MOV R0, UR6 ;  /* 0x0000000600007c02 */ /* 0x000fee0008000f00 */
.L_x_127:
[----:B-1----:R-:W-:-:S04]  /*6560*/  SHF.L.U32 R3, R30, 0x1f, RZ ;  /* 0x0000001f1e037819 */ /* 0x002fc800000006ff */
[----:B------:R1:W2:Y:S03]  /*6570*/  SYNCS.PHASECHK.TRANS64.TRYWAIT P0, [R0+URZ+0x368], R3 ;  /* 0x00036803000075a7 */ /* 0x0002a600080011ff */
[----:B--2---:R-:W-:Y:S05]  /*6580*/  @!P0 NANOSLEEP.SYNCS 0x989680 ;  /* 0x009896800000895d */ /* 0x004fea0003900000 */
[----:B------:R-:W2:Y:S02]  /*6590*/  @!P0 SYNCS.PHASECHK.TRANS64 P0, [R0+URZ+0x368], R3 ;  /* 0x00036803000085a7 */ /* 0x000ea400080010ff */
[----:B--23--:R-:W-:Y:S05]  /*65a0*/  @P0 EXIT ;  /* 0x000000000000094d */ /* 0x00cfea0003800000 */
[----:B------:R-:W-:Y:S05]  /*65b0*/  BRA `(.L_x_127) ;  /* 0xfffffffc00e87947 */ /* 0x000fea000383ffff */
.L_x_118:
[----:B------:R-:W-:-:S06]  /*65c0*/  UISETP.GE.AND UP1, UPT, UR8, 0x4, UPT ;  /* 0x000000040800788c */ /* 0x000fcc000bf26270 */
[----:B------:R-:W-:-:S13]  /*65d0*/  PLOP3.LUT P0, PT, PT, PT, UP1, 0x80, 0x8 ;  /* 0x000000000008781c */ /* 0x000fda0003f0f018 */
[----:B------:R-:W-:Y:S05]  /*65e0*/  @!P0 EXIT ;  /* 0x000000000000894d */ /* 0x000fea0003800000 */
[----:B------:R-:W-:Y:S01]  /*65f0*/  BAR.SYNC.DEFER_BLOCKING 0x6, 0xa0 ;  /* 0x0182800000007b1d */ /* 0x000fe20000010000 */
[C---:B------:R-:W-:Y:S02]  /*6600*/  IMAD.SHL.U32 R5, R101.reuse, 0x40, RZ ;  /* 0x0000004065057824 */ /* 0x040fe400078e00ff */
[----:B------:R-:W-:Y:S02]  /*6610*/  HFMA2 R111, -RZ, RZ, 0, 0 ;  /* 0x00000000ff6f7431 */ /* 0x000fe400000001ff */
[C---:B------:R-:W-:Y:S01]  /*6620*/  IMAD.SHL.U32 R0, R101.reuse, 0x20, RZ ;  /* 0x0000002065007824 */ /* 0x040fe200078e00ff */
[----:B------:R-:W-:Y:S01]  /*6630*/  CS2R R106, SRZ ;  /* 0x00000000006a7805 */ /* 0x000fe2000001ff00 */
[----:B------:R-:W-:Y:S01]  /*6640*/  IMAD.SHL.U32 R2, R101, 0x2, RZ ;  /* 0x0000000265027824 */ /* 0x000fe200078e00ff */
[----:B------:R-:W-:Y:S01]  /*6650*/  UMOV UR43, 0x400 ;  /* 0x00000400002b7882 */ /* 0x000fe20000000000 */
[----:B------:R-:W1:Y:S01]  /*6660*/  LDC R99, c[0x0][0x370] ;  /* 0x0000dc00ff637b82 */ /* 0x000e620000000800 */
[----:B------:R-:W-:Y:S01]  /*6670*/  ULEA UR43, UR37, UR43, 0x18 ;  /* 0x0000002b252b7291 */ /* 0x000fe2000f8ec0ff */
[----:B------:R-:W-:Y:S01]  /*6680*/  LOP3.LUT R7, R5, 0x180, RZ, 0xc0, !PT ;  /* 0x0000018005077812 */ /* 0x000fe200078ec0ff */
[C---:B------:R-:W-:Y:S01]  /*6690*/  IMAD.SHL.U32 R103, R101.reuse, 0x8, RZ ;  /* 0x0000000865677824 */ /* 0x040fe200078e00ff */
[----:B------:R-:W-:Y:S01]  /*66a0*/  LOP3.LUT R0, R0, 0xc00, RZ, 0xc0, !PT ;  /* 0x00000c0000007812 */ /* 0x000fe200078ec0ff */
[----:B------:R-:W-:Y:S01]  /*66b0*/  IMAD.U32 R46, R101, 0x10000, RZ ;  /* 0x00010000652e7824 */ /* 0x000fe200078e00ff */
[----:B------:R-:W-:Y:S01]  /*66c0*/  LOP3.LUT R2, R7, 0x20, R2, 0xf8, !PT ;  /* 0x0000002007027812 */ /* 0x000fe200078ef802 */
[----:B------:R-:W-:Y:S01]  /*66d0*/  UIADD3 UR4, UPT, UPT, UR43, 0x1600, URZ ;  /* 0x000016002b047890 */ /* 0x000fe2000fffe0ff */
[----:B------:R-:W2:Y:S01]  /*66e0*/  LDC R42, c[0x0][0xb0c] ;  /* 0x0002c300ff2a7b82 */ /* 0x000ea20000000800 */
[----:B------:R-:W-:Y:S01]  /*66f0*/  LOP3.LUT R0, R0, 0x40, R5, 0xf8, !PT ;  /* 0x0000004000007812 */ /* 0x000fe200078ef805 */
[----:B------:R-:W-:Y:S01]  /*6700*/  IMAD.MOV.U32 R44, RZ, RZ, RZ ;  /* 0x000000ffff2c7224 */ /* 0x000fe200078e00ff */
[----:B------:R-:W-:Y:S01]  /*6710*/  LOP3.LUT R103, R2, 0x30, R103, 0x78, !PT ;  /* 0x0000003002677812 */ /* 0x000fe200078e7867 */
[----:B------:R-:W-:Y:S01]  /*6720*/  IMAD.MOV.U32 R108, RZ, RZ, RZ ;  /* 0x000000ffff6c7224 */ /* 0x000fe200078e00ff */
[----:B------:R-:W-:Y:S01]  /*6730*/  LOP3.LUT R0, R0, 0x200, R5, 0xf8, !PT ;  /* 0x0000020000007812 */ /* 0x000fe200078ef805 */
[----:B------:R-:W-:Y:S01]  /*6740*/  IMAD.SHL.U32 R5, R101, 0x10, RZ ;  /* 0x0000001065057824 */ /* 0x000fe200078e00ff */
[----:B------:R-:W-:Y:S01]  /*6750*/  LOP3.LUT R46, R46, 0x600000, RZ, 0xc0, !PT ;  /* 0x006000002e2e7812 */ /* 0x000fe200078ec0ff */
[----:B------:R-:W4:Y:S01]  /*6760*/  LDC R98, c[0x0][0xb20] ;  /* 0x0002c800ff627b82 */ /* 0x000f220000000800 */
[----:B------:R-:W3:Y:S01]  /*6770*/  LDS R3, [UR43+0x430] ;  /* 0x0004302bff037984 */ /* 0x000ee20008000800 */
[----:B------:R-:W-:Y:S01]  /*6780*/  LOP3.LUT R103, R0, R103, RZ, 0xfc, !PT ;  /* 0x0000006700677212 */ /* 0x000fe200078efcff */
[----:B------:R-:W-:Y:S01]  /*6790*/  IMAD.U32 R109, RZ, RZ, UR4 ;  /* 0x00000004ff6d7e24 */ /* 0x000fe2000f8e00ff */
[----:B------:R-:W-:Y:S01]  /*67a0*/  LOP3.LUT R5, R5, 0x20, RZ, 0xc0, !PT ;  /* 0x0000002005057812 */ /* 0x000fe200078ec0ff */
[----:B------:R-:W1:Y:S01]  /*67b0*/  LDCU.64 UR46, c[0x0][0x348] ;  /* 0x00006900ff2e77ac */ /* 0x000e620008000a00 */
[----:B------:R-:W-:-:S02]  /*67c0*/  IADD3 R102, PT, PT, R103, UR43, RZ ;  /* 0x0000002b67667c10 */ /* 0x000fc4000fffe0ff */
[----:B------:R-:W1:Y:S01]  /*67d0*/  LDC R41, c[0x0][0xb30] ;  /* 0x0002cc00ff297b82 */ /* 0x000e620000000800 */
[----:B------:R-:W1:Y:S01]  /*67e0*/  LDCU.64 UR38, c[0x0][0x888] ;  /* 0x00011100ff2677ac */ /* 0x000e620008000a00 */
[----:B------:R-:W-:Y:S01]  /*67f0*/  IADD3 R102, PT, PT, -R5, 0x600, R102 ;  /* 0x0000060005667810 */ /* 0x000fe20007ffe166 */
[----:B------:R-:W-:-:S05]  /*6800*/  UIADD3 UR42, UPT, UPT, UR43, 0x600, URZ ;  /* 0x000006002b2a7890 */ /* 0x000fca000fffe0ff */
[----:B------:R-:W1:Y:S08]  /*6810*/  LDC.64 R88, c[0x0][0xb10] ;  /* 0x0002c400ff587b82 */ /* 0x000e700000000a00 */
[----:B------:R-:W1:Y:S08]  /*6820*/  LDC.64 R38, c[0x0][0xb18] ;  /* 0x0002c600ff267b82 */ /* 0x000e700000000a00 */
[----:B------:R-:W1:Y:S08]  /*6830*/  LDC.64 R84, c[0x0][0x888] ;  /* 0x00022200ff547b82 */ /* 0x000e700000000a00 */
[----:B------:R-:W1:Y:S01]  /*6840*/  LDC.64 R36, c[0x0][0xb28] ;  /* 0x0002ca00ff247b82 */ /* 0x000e620000000a00 */
[----:B---3--:R-:W-:-:S07]  /*6850*/  IMAD.IADD R46, R3, 0x1, R46 ;  /* 0x00000001032e7824 */ /* 0x008fce00078e022e */
[----:B------:R-:W3:Y:S08]  /*6860*/  LDC.64 R86, c[0x0][0x890] ;  /* 0x00022400ff567b82 */ /* 0x000ef00000000a00 */
[----:B------:R-:W1:Y:S08]  /*6870*/  LDC.64 R82, c[0x0][0x8b0] ;  /* 0x00022c00ff527b82 */ /* 0x000e700000000a00 */
[----:B------:R-:W1:Y:S08]  /*6880*/  LDC.64 R80, c[0x0][0x8a8] ;  /* 0x00022a00ff507b82 */ /* 0x000e700000000a00 */
[----:B--2-4-:R-:W1:Y:S02]  /*6890*/  LDC R100, c[0x0][0x374] ;  /* 0x0000dd00ff647b82 */ /* 0x014e640000000800 */
.L_x_145:
[----:B------:R-:W-:Y:S02]  /*68a0*/  LEA R0, R111, UR43, 0x3 ;  /* 0x0000002b6f007c11 */ /* 0x000fe4000f8e18ff */
[----:B------:R-:W-:Y:S02]  /*68b0*/  SHF.L.U32 R3, R107, 0x1f, RZ ;  /* 0x0000001f6b037819 */ /* 0x000fe400000006ff */
[----:B------:R-:W-:Y:S02]  /*68c0*/  LEA R16, R111, UR43, 0x4 ;  /* 0x0000002b6f107c11 */ /* 0x000fe4000f8e20ff */
[----:B--2---:R-:W2:Y:S02]  /*68d0*/  SYNCS.PHASECHK.TRANS64.TRYWAIT P0, [R0+URZ+0x380], R3 ;  /* 0x00038003000075a7 */ /* 0x004ea400080011ff */
[----:B-12---:R-:W-:Y:S05]  /*68e0*/  @!P0 BRA `(.L_x_128) ;  /* 0x0000003000fc8947 */ /* 0x006fea0003800000 */
.L_x_277:
[----:B------:R-:W4:Y:S01]  /*68f0*/  LDC.64 R12, c[0x0][0xb10] ;  /* 0x0002c400ff0c7b82 */ /* 0x000f220000000a00 */
[----:B------:R-:W3:Y:S01]  /*6900*/  LDS.128 R16, [R16+0x410] ;  /* 0x0004100010107984 */ /* 0x000ee20000000c00 */
[----:B-1----:R-:W-:Y:S01]  /*6910*/  ISETP.NE.AND P1, PT, R41, 0x1, PT ;  /* 0x000000012900780c */ /* 0x002fe20003f25270 */
[----:B--2---:R-:W-:Y:S01]  /*6920*/  VIADD R0, R0, 0x390 ;  /* 0x0000039000007836 */ /* 0x004fe20000000000 */
[----:B------:R-:W-:Y:S04]  /*6930*/  ISETP.GE.AND P0, PT, R40, 0x1, PT ;  /* 0x000000012800780c */ /* 0x000fe80003f06270 */
[----:B------:R-:W1:Y:S01]  /*6940*/  LDC.64 R10, c[0x0][0xb18] ;  /* 0x0002c600ff0a7b82 */ /* 0x000e620000000a00 */
[----:B------:R-:W-:Y:S01]  /*6950*/  PRMT R0, RZ, 0x654, R0 ;  /* 0x00000654ff007816 */ /* 0x000fe20000000000 */
[----:B------:R-:W-:Y:S01]  /*6960*/  @!PT LDS RZ, [RZ] ;  /* 0x00000000fffff984 */ /* 0x000fe20000000800 */
[----:B------:R-:W-:Y:S01]  /*6970*/  @!PT LDS RZ, [RZ] ;  /* 0x00000000fffff984 */ /* 0x000fe20000000800 */
[----:B------:R-:W-:Y:S01]  /*6980*/  @!PT LDS RZ, [RZ] ;  /* 0x00000000fffff984 */ /* 0x000fe20000000800 */
[----:B------:R-:W-:Y:S01]  /*6990*/  @!PT LDS RZ, [RZ] ;  /* 0x00000000fffff984 */ /* 0x000fe20000000800 */
[----:B------:R2:W-:Y:S06]  /*69a0*/  MEMBAR.ALL.CTA ;  /* 0x0000000000007992 */ /* 0x0005ec0000008000 */
[----:B--2---:R-:W2:Y:S01]  /*69b0*/  FENCE.VIEW.ASYNC.S ;  /* 0x00000000000073c6 */ /* 0x004ea20000000000 */
[----:B------:R-:W1:Y:S08]  /*69c0*/  @!P1 LDC R14, c[0x0][0xb20] ;  /* 0x0002c800ff0e9b82 */ /* 0x000e700000000800 */
[----:B------:R-:W1:Y:S01]  /*69d0*/  @!P1 LDC R9, c[0x0][0xb0c] ;  /* 0x0002c300ff099b82 */ /* 0x000e620000000800 */
[----:B--2---:R2:W-:Y:S01]  /*69e0*/  SYNCS.ARRIVE.TRANS64.RED.A1T0 RZ, [R0+URZ], RZ ;  /* 0x000000ff00ff79a7 */ /* 0x0045e200081004ff */
[----:B---3--:R-:W-:Y:S04]  /*69f0*/  LOP3.LUT P4, RZ, R18, 0x1, RZ, 0xc0, !PT ;  /* 0x0000000112ff7812 */ /* 0x008fe8000788c0ff */
[----:B------:R-:W-:Y:S09]  /*6a00*/  P2R R110, PR, RZ, 0x10 ;  /* 0x00000010ff6e7803 */ /* 0x000ff20000000000 */
[----:B------:R-:W-:Y:S02]  /*6a10*/  @P4 MOV R45, R16 ;  /* 0x00000010002d4202 */ /* 0x000fe40000000f00 */
[----:B------:R-:W-:Y:S01]  /*6a20*/  @P4 LOP3.LUT R43, R17, 0xffff, RZ, 0xc0, !PT ;  /* 0x0000ffff112b4812 */ /* 0x000fe200078ec0ff */
[----:B--2-4-:R-:W-:Y:S06]  /*6a30*/  @!P0 BRA `(.L_x_129) ;  /* 0x0000000000a48947 */ /* 0x014fec0003800000 */
[----:B------:R-:W-:Y:S01]  /*6a40*/  IMAD.HI.U32 R21, R100, R39, RZ ;  /* 0x0000002764157227 */ /* 0x000fe200078e00ff */
[----:B------:R-:W-:Y:S02]  /*6a50*/  ISETP.NE.AND P0, PT, R38, 0x1, PT ;  /* 0x000000012600780c */ /* 0x000fe40003f05270 */
[----:B------:R-:W-:Y:S01]  /*6a60*/  ISETP.NE.AND P2, PT, R40, 0x1, PT ;  /* 0x000000012800780c */ /* 0x000fe20003f45270 */
[----:B------:R-:W-:Y:S01]  /*6a70*/  IMAD.HI.U32 R20, R99, R88, RZ ;  /* 0x0000005863147227 */ /* 0x000fe200078e00ff */
[----:B------:R-:W-:Y:S02]  /*6a80*/  SHF.R.U32.HI R21, RZ, R98, R21 ;  /* 0x00000062ff157219 */ /* 0x000fe40000011615 */
[----:B------:R-:W-:Y:S01]  /*6a90*/  ISETP.NE.AND P3, PT, R42, 0x1, PT ;  /* 0x000000012a00780c */ /* 0x000fe20003f65270 */
[----:B------:R-:W-:Y:S01]  /*6aa0*/  IMAD.HI.U32 R24, R45, R88, RZ ;  /* 0x000000582d187227 */ /* 0x000fe200078e00ff */
[----:B------:R-:W-:Y:S02]  /*6ab0*/  SHF.R.U32.HI R20, RZ, R89, R20 ;  /* 0x00000059ff147219 */ /* 0x000fe40000011614 */
[----:B------:R-:W-:Y:S01]  /*6ac0*/  SEL R3, R100, R21, !P0 ;  /* 0x0000001564037207 */ /* 0x000fe20004000000 */
[----:B------:R-:W-:Y:S01]  /*6ad0*/  IMAD.HI.U32 R21, R43, R39, RZ ;  /* 0x000000272b157227 */ /* 0x000fe200078e00ff */
[----:B------:R-:W-:Y:S02]  /*6ae0*/  SEL R7, R99, R20, !P3 ;  /* 0x0000001463077207 */ /* 0x000fe40005800000 */
[----:B------:R-:W-:Y:S01]  /*6af0*/  SHF.R.U32.HI R24, RZ, R89, R24 ;  /* 0x00000059ff187219 */ /* 0x000fe20000011618 */
[-C--:B------:R-:W-:Y:S04]  /*6b00*/  IMAD.HI.U32 R20, R3, R36.reuse, RZ ;  /* 0x0000002403147227 */ /* 0x080fe800078e00ff */
[----:B------:R-:W-:Y:S01]  /*6b10*/  IMAD.HI.U32 R22, R7, R36, RZ ;  /* 0x0000002407167227 */ /* 0x000fe200078e00ff */
[-C--:B------:R-:W-:Y:S02]  /*6b20*/  @P2 SHF.R.U32.HI R3, RZ, R37.reuse, R20 ;  /* 0x00000025ff032219 */ /* 0x080fe40000011614 */
[----:B------:R-:W-:Y:S02]  /*6b30*/  SHF.R.U32.HI R20, RZ, R98, R21 ;  /* 0x00000062ff147219 */ /* 0x000fe40000011615 */
[----:B------:R-:W-:Y:S01]  /*6b40*/  @P2 SHF.R.U32.HI R7, RZ, R37, R22 ;  /* 0x00000025ff072219 */ /* 0x000fe20000011616 */
[C---:B------:R-:W-:Y:S01]  /*6b50*/  IMAD R2, R40.reuse, R3, RZ ;  /* 0x0000000328027224 */ /* 0x040fe200078e02ff */
[----:B------:R-:W-:Y:S02]  /*6b60*/  SEL R5, R43, R20, !P0 ;  /* 0x000000142b057207 */ /* 0x000fe40004000000 */
[----:B------:R-:W-:Y:S01]  /*6b70*/  SEL R3, R45, R24, !P3 ;  /* 0x000000182d037207 */ /* 0x000fe20005800000 */
[----:B------:R-:W-:Y:S01]  /*6b80*/  IMAD R4, R40, R7, RZ ;  /* 0x0000000728047224 */ /* 0x000fe200078e02ff */
[C---:B------:R-:W-:Y:S01]  /*6b90*/  ISETP.GE.AND P0, PT, R5.reuse, R2, PT ;  /* 0x000000020500720c */ /* 0x040fe20003f06270 */
[----:B------:R-:W-:Y:S03]  /*6ba0*/  IMAD.HI.U32 R6, R5, R36, RZ ;  /* 0x0000002405067227 */ /* 0x000fe600078e00ff */
[----:B------:R-:W-:Y:S01]  /*6bb0*/  ISETP.GE.OR P0, PT, R3, R4, P0 ;  /* 0x000000040300720c */ /* 0x000fe20000706670 */
[----:B------:R-:W-:Y:S01]  /*6bc0*/  IMAD.MOV R4, RZ, RZ, -R3 ;  /* 0x000000ffff047224 */ /* 0x000fe200078e0a03 */
[-C--:B------:R-:W-:Y:S03]  /*6bd0*/  SHF.R.U32.HI R6, RZ, R37.reuse, R6 ;  /* 0x00000025ff067219 */ /* 0x080fe60000011606 */
[----:B------:R-:W-:Y:S01]  /*6be0*/  IMAD R45, R42, R4, R45 ;  /* 0x000000042a2d7224 */ /* 0x000fe200078e022d */
[----:B------:R-:W-:Y:S05]  /*6bf0*/  SEL R15, R5, R6, !P2 ;  /* 0x00000006050f7207 */ /* 0x000fea0005000000 */
[----:B------:R-:W-:Y:S02]  /*6c00*/  IMAD.MOV R6, RZ, RZ, -R15 ;  /* 0x000000ffff067224 */ /* 0x000fe400078e0a0f */
[C---:B------:R-:W-:Y:S04]  /*6c10*/  @!P0 IMAD.HI.U32 R2, R3.reuse, R36, RZ ;  /* 0x0000002403028227 */ /* 0x040fe800078e00ff */
[----:B------:R-:W-:Y:S01]  /*6c20*/  IMAD R6, R40, R6, R5 ;  /* 0x0000000628067224 */ /* 0x000fe200078e0205 */
[----:B------:R-:W-:Y:S04]  /*6c30*/  @!P0 SHF.R.U32.HI R2, RZ, R37, R2 ;  /* 0x00000025ff028219 */ /* 0x000fe80000011602 */
[----:B------:R-:W-:Y:S02]  /*6c40*/  @!P0 SEL R0, R3, R2, !P2 ;  /* 0x0000000203008207 */ /* 0x000fe40005000000 */
[----:B------:R-:W-:Y:S02]  /*6c50*/  IADD3 R2, PT, PT, -R5, RZ, RZ ;  /* 0x000000ff05027210 */ /* 0x000fe40007ffe1ff */
[----:B------:R-:W-:Y:S01]  /*6c60*/  @!P0 IADD3 R8, PT, PT, R15, -R0, RZ ;  /* 0x800000000f088210 */ /* 0x000fe20007ffe0ff */
[----:B------:R-:W-:Y:S02]  /*6c70*/  @!P0 IMAD R0, R7, R6, R0 ;  /* 0x0000000607008224 */ /* 0x000fe400078e0200 */
[----:B------:R-:W-:Y:S02]  /*6c80*/  IMAD R43, R38, R2, R43 ;  /* 0x00000002262b7224 */ /* 0x000fe400078e022b */
[----:B------:R-:W-:Y:S02]  /*6c90*/  @!P0 IMAD R5, R8, R40, R3 ;  /* 0x0000002808058224 */ /* 0x000fe400078e0203 */
[----:B------:R-:W-:Y:S04]  /*6ca0*/  @!P0 IMAD.MOV.U32 R3, RZ, RZ, R0 ;  /* 0x000000ffff038224 */ /* 0x000fe800078e0000 */
[----:B------:R-:W-:Y:S02]  /*6cb0*/  IMAD R45, R3, R42, R45 ;  /* 0x0000002a032d7224 */ /* 0x000fe400078e022d */
[----:B------:R-:W-:Y:S07]  /*6cc0*/  IMAD R43, R5, R38, R43 ;  /* 0x00000026052b7224 */ /* 0x000fee00078e022b */
.L_x_129:
[----:B------:R-:W-:Y:S01]  /*6cd0*/  @!P1 IMAD.HI.U32 R0, R45, R12, RZ ;  /* 0x0000000c2d009227 */ /* 0x000fe200078e00ff */
[----:B-1----:R-:W-:Y:S01]  /*6ce0*/  @!P1 ISETP.NE.AND P0, PT, R10, 0x1, PT ;  /* 0x000000010a00980c */ /* 0x002fe20003f05270 */
[----:B------:R-:W-:Y:S01]  /*6cf0*/  ULOP3.LUT UP0, URZ, UR42, 0x1b0, URZ, 0xc0, !UPT ;  /* 0x000001b02aff7892 */ /* 0x000fe2000f80c0ff */
[----:B------:R-:W-:Y:S01]  /*6d00*/  @!P1 ISETP.NE.AND P2, PT, R9, 0x1, PT ;  /* 0x000000010900980c */ /* 0x000fe20003f45270 */
[----:B------:R-:W-:Y:S01]  /*6d10*/  @!P1 IMAD.HI.U32 R3, R43, R11, RZ ;  /* 0x0000000b2b039227 */ /* 0x000fe200078e00ff */
[----:B------:R-:W-:Y:S02]  /*6d20*/  @!P1 SHF.R.U32.HI R0, RZ, R13, R0 ;  /* 0x0000000dff009219 */ /* 0x000fe40000011600 */
[----:B------:R-:W-:Y:S01]  /*6d30*/  @P4 SHF.R.U32.HI R105, RZ, 0x10, R17 ;  /* 0x00000010ff694819 */ /* 0x000fe20000011611 */
[----:B------:R-:W-:Y:S01]  /*6d40*/  VIADD R111, R111, 0x1 ;  /* 0x000000016f6f7836 */ /* 0x000fe20000000000 */
[----:B------:R-:W-:Y:S02]  /*6d50*/  @!P1 SHF.R.U32.HI R2, RZ, R14, R3 ;  /* 0x0000000eff029219 */ /* 0x000fe40000011603 */
[----:B------:R-:W-:Y:S02]  /*6d60*/  @!P1 SEL R3, R45, R0, !P2 ;  /* 0x000000002d039207 */ /* 0x000fe40005000000 */
[----:B------:R-:W-:Y:S05]  /*6d70*/  @!P1 SEL R2, R43, R2, !P0 ;  /* 0x000000022b029207 */ /* 0x000fea0004000000 */
[----:B------:R-:W-:Y:S02]  /*6d80*/  @!P1 IMAD.IADD R0, R2, 0x1, -R3 ;  /* 0x0000000102009824 */ /* 0x000fe400078e0a03 */
[----:B------:R-:W-:Y:S02]  /*6d90*/  @!P1 IMAD.IADD R2, R3, 0x1, -R2 ;  /* 0x0000000103029824 */ /* 0x000fe400078e0a02 */
[----:B------:R-:W-:Y:S02]  /*6da0*/  @!P1 IMAD R45, R0, R9, R45 ;  /* 0x00000009002d9224 */ /* 0x000fe400078e022d */
[----:B------:R-:W-:Y:S01]  /*6db0*/  @!P1 IMAD R43, R2, R10, R43 ;  /* 0x0000000a022b9224 */ /* 0x000fe200078e022b */
[----:B------:R-:W-:Y:S06]  /*6dc0*/  BRA.U !UP0, `(.L_x_130) ;  /* 0x0000000108407547 */ /* 0x000fec000b800000 */
[----:B------:R-:W1:Y:S01]  /*6dd0*/  LDCU.64 UR8, c[0x4][0x80] ;  /* 0x01001000ff0877ac */ /* 0x000e620008000a00 */
[----:B------:R-:W-:Y:S01]  /*6de0*/  MOV R3, 0x0 ;  /* 0x0000000000037802 */ /* 0x000fe20000000f00 */
[----:B------:R-:W-:Y:S02]  /*6df0*/  HFMA2 R12, -RZ, RZ, 0, 5.9604644775390625e-08 ;  /* 0x00000001ff0c7431 */ /* 0x000fe400000001ff */
[----:B------:R-:W-:Y:S02]  /*6e00*/  IMAD.MOV.U32 R8, RZ, RZ, 0x70 ;  /* 0x00000070ff087424 */ /* 0x000fe400078e00ff */
[----:B------:R-:W-:Y:S01]  /*6e10*/  IMAD.MOV.U32 R13, RZ, RZ, RZ ;  /* 0x000000ffff0d7224 */ /* 0x000fe200078e00ff */
[----:B------:R-:W2:Y:S01]  /*6e20*/  LDCU.64 UR6, c[0x4][0x88] ;  /* 0x01001100ff0677ac */ /* 0x000ea20008000a00 */
[----:B------:R-:W3:Y:S01]  /*6e30*/  LDC.64 R2, c[0x4][R3] ;  /* 0x0100000003027b82 */ /* 0x000ee20000000a00 */
[----:B------:R-:W4:Y:S01]  /*6e40*/  LDCU.64 UR4, c[0x4][0x8] ;  /* 0x01000100ff0477ac */ /* 0x000f220008000a00 */
[----:B-1----:R-:W-:Y:S01]  /*6e50*/  MOV R5, UR9 ;  /* 0x0000000900057c02 */ /* 0x002fe20008000f00 */
[----:B------:R-:W-:Y:S01]  /*6e60*/  IMAD.U32 R4, RZ, RZ, UR8 ;  /* 0x00000008ff047e24 */ /* 0x000fe2000f8e00ff */
[----:B--2---:R-:W-:Y:S01]  /*6e70*/  MOV R7, UR7 ;  /* 0x0000000700077c02 */ /* 0x004fe20008000f00 */
[----:B------:R-:W-:Y:S01]  /*6e80*/  IMAD.U32 R6, RZ, RZ, UR6 ;  /* 0x00000006ff067e24 */ /* 0x000fe2000f8e00ff */
[----:B----4-:R-:W-:Y:S01]  /*6e90*/  MOV R11, UR5 ;  /* 0x00000005000b7c02 */ /* 0x010fe20008000f00 */
[----:B------:R-:W-:Y:S02]  /*6ea0*/  IMAD.U32 R10, RZ, RZ, UR4 ;  /* 0x00000004ff0a7e24 */ /* 0x000fe4000f8e00ff */
[----:B------:R-:W-:Y:S07]  /*6eb0*/  LEPC R20, `(.L_x_130) ;  /* 0x000000001014794e */ /* 0x000fee0000000000 */
[----:B---3-5:R-:W-:Y:S05]  /*6ec0*/  CALL.ABS.NOINC R2 ;  /* 0x0000000002007343 */ /* 0x028fea0003c00000 */
.L_x_130:
[----:B------:R-:W-:Y:S01]  /*6ed0*/  LOP3.LUT P0, RZ, R109, 0x1b0, RZ, 0xc0, !PT ;  /* 0x000001b06dff7812 */ /* 0x000fe2000780c0ff */
[----:B------:R-:W-:Y:S11]  /*6ee0*/  BSSY.RECONVERGENT B6, `(.L_x_131) ;  /* 0x0000013000067945 */ /* 0x000ff60003800200 */
[----:B------:R-:W-:Y:S01]  /*6ef0*/  @!UPT UIADD3 URZ, UPT, UPT, URZ, URZ, URZ ;  /* 0x000000fffffff290 */ /* 0x000fe2000fffe0ff */
[----:B------:R-:W-:Y:S05]  /*6f00*/  @!P0 BRA `(.L_x_132) ;  /* 0x0000000000408947 */ /* 0x000fea0003800000 */
        /* <DEDUP_REMOVED lines=16> */
.L_x_132:
[----:B------:R-:W-:Y:S05]  /*7010*/  BSYNC.RECONVERGENT B6 ;  /* 0x0000000000067941 */ /* 0x000fea0003800200 */
.L_x_131:
[----:B------:R-:W-:Y:S01]  /*7020*/  ISETP.NE.U32.AND P3, PT, R86, RZ, PT ;  /* 0x000000ff5600720c */ /* 0x000fe20003f65070 */
[----:B------:R-:W-:Y:S01]  /*7030*/  UISETP.NE.AND UP1, UPT, UR44, URZ, UPT ;  /* 0x000000ff2c00728c */ /* 0x000fe2000bf25270 */
[----:B------:R-:W-:Y:S02]  /*7040*/  ISETP.NE.U32.AND P4, PT, R82, RZ, PT ;  /* 0x000000ff5200720c */ /* 0x000fe40003f85070 */
[----:B------:R-:W-:Y:S02]  /*7050*/  ISETP.NE.AND.EX P3, PT, R87, RZ, PT, P3 ;  /* 0x000000ff5700720c */ /* 0x000fe40003f65330 */
[----:B------:R-:W-:Y:S02]  /*7060*/  PLOP3.LUT P1, PT, PT, PT, PT, 0x8, 0x80 ;  /* 0x000000000080781c */ /* 0x000fe40003f2e170 */
[----:B------:R-:W-:Y:S02]  /*7070*/  PLOP3.LUT P0, PT, PT, PT, UP1, 0x80, 0x8 ;  /* 0x000000000008781c */ /* 0x000fe40003f0f018 */
[----:B------:R-:W-:Y:S02]  /*7080*/  ISETP.NE.AND.EX P4, PT, R83, RZ, PT, P4 ;  /* 0x000000ff5300720c */ /* 0x000fe40003f85340 */
[----:B------:R-:W1:Y:S09]  /*7090*/  @UP1 LDCU.64 UR4, c[0x0][0x888] ;  /* 0x00011100ff0417ac */ /* 0x000e720008000a00 */
[----:B------:R-:W-:Y:S01]  /*70a0*/  @P0 PLOP3.LUT P1, PT, P3, PT, PT, 0x80, 0x8 ;  /* 0x000000000008081c */ /* 0x000fe20001f2f070 */
[----:B-1----:R-:W-:Y:S04]  /*70b0*/  @UP1 UISETP.NE.U32.AND UP0, UPT, UR4, URZ, UPT ;  /* 0x000000ff0400128c */ /* 0x002fe8000bf05070 */
[----:B------:R-:W-:Y:S04]  /*70c0*/  @UP1 UISETP.NE.AND.EX UP0, UPT, UR5, URZ, UPT, UP0 ;  /* 0x000000ff0500128c */ /* 0x000fe8000bf05300 */
[----:B------:R-:W-:Y:S01]  /*70d0*/  @UP1 USEL UR4, URZ, 0xffffffff, UP0 ;  /* 0xffffffffff041887 */ /* 0x000fe20008000000 */
[----:B------:R-:W-:Y:S11]  /*70e0*/  @!P3 BRA `(.L_x_133) ;  /* 0x00000000002cb947 */ /* 0x000ff60003800000 */
[----:B------:R-:W-:Y:S01]  /*70f0*/  ISETP.NE.U32.AND P2, PT, R84, RZ, PT ;  /* 0x000000ff5400720c */ /* 0x000fe20003f45070 */
[----:B------:R-:W-:Y:S03]  /*7100*/  IMAD.MOV.U32 R96, RZ, RZ, 0x1 ;  /* 0x00000001ff607424 */ /* 0x000fe600078e00ff */
[----:B------:R-:W-:Y:S11]  /*7110*/  ISETP.NE.AND.EX P2, PT, R85, RZ, PT, P2 ;  /* 0x000000ff5500720c */ /* 0x000ff60003f45320 */
[----:B------:R-:W-:Y:S02]  /*7120*/  @!UPT UIADD3 URZ, UPT, UPT, URZ, URZ, URZ ;  /* 0x000000fffffff290 */ /* 0x000fe4000fffe0ff */
[----:B------:R-:W1:Y:S01]  /*7130*/  @P2 LDC.64 R2, c[0x0][0x888] ;  /* 0x00022200ff022b82 */ /* 0x000e620000000a00 */
[----:B------:R-:W-:Y:S04]  /*7140*/  @P2 IMAD R0, R86, UR36, RZ ;  /* 0x0000002456002c24 */ /* 0x000fe8000f8e02ff */
[----:B-1----:R-:W-:Y:S04]  /*7150*/  @P2 IMAD.WIDE R2, R0, 0x4, R2 ;  /* 0x0000000400022825 */ /* 0x002fe800078e0202 */
[----:B------:R-:W-:Y:S01]  /*7160*/  HFMA2 R0, -RZ, RZ, 0, 5.9604644775390625e-08 ;  /* 0x00000001ff007431 */ /* 0x000fe200000001ff */
[----:B-----5:R1:W5:Y:S04]  /*7170*/  @P2 LDG.E R49, desc[UR40][R2.64] ;  /* 0x0000002802312981 */ /* 0x020368000c1e1900 */
[----:B------:R-:W-:Y:S01]  /*7180*/  @!P2 PRMT R96, R0, 0x7610, R96 ;  /* 0x000076100060a816 */ /* 0x000fe20000000060 */
[----:B-1----:R-:W2:Y:S06]  /*7190*/  @!P2 LDC R49, c[0x0][0x880] ;  /* 0x00022000ff31ab82 */ /* 0x002eac0000000800 */
.L_x_133:
[----:B------:R-:W-:Y:S05]  /*71a0*/  @!P4 BRA `(.L_x_134) ;  /* 0x000000000020c947 */ /* 0x000fea0003800000 */
[----:B------:R-:W-:Y:S04]  /*71b0*/  ISETP.NE.U32.AND P2, PT, R80, RZ, PT ;  /* 0x000000ff5000720c */ /* 0x000fe80003f45070 */
[----:B------:R-:W-:Y:S11]  /*71c0*/  ISETP.NE.AND.EX P2, PT, R81, RZ, PT, P2 ;  /* 0x000000ff5100720c */ /* 0x000ff60003f45320 */
[----:B------:R-:W-:Y:S02]  /*71d0*/  @!UPT UIADD3 URZ, UPT, UPT, URZ, URZ, URZ ;  /* 0x000000fffffff290 */ /* 0x000fe4000fffe0ff */
[----:B------:R-:W1:Y:S01]  /*71e0*/  @P2 LDC.64 R2, c[0x0][0x8a8] ;  /* 0x00022a00ff022b82 */ /* 0x000e620000000a00 */
[----:B------:R-:W-:Y:S04]  /*71f0*/  @P2 IMAD R0, R82, UR36, RZ ;  /* 0x0000002452002c24 */ /* 0x000fe8000f8e02ff */
[----:B-1----:R-:W-:Y:S05]  /*7200*/  @P2 IMAD.WIDE R2, R0, 0x4, R2 ;  /* 0x0000000400022825 */ /* 0x002fea00078e0202 */
[----:B-----5:R1:W5:Y:S02]  /*7210*/  @P2 LDG.E R47, desc[UR40][R2.64] ;  /* 0x00000028022f2981 */ /* 0x020364000c1e1900 */
[----:B-1----:R-:W3:Y:S02]  /*7220*/  @!P2 LDC R47, c[0x0][0x8a0] ;  /* 0x00022800ff2fab82 */ /* 0x002ee40000000800 */
.L_x_134:
[----:B--2--5:R-:W-:Y:S01]  /*7230*/  @P0 FSETP.NEU.AND P4, PT, R49, RZ, PT ;  /* 0x000000ff3100020b */ /* 0x024fe20003f8d000 */
[----:B------:R-:W-:Y:S01]  /*7240*/  IMAD.U32 R0, RZ, RZ, UR4 ;  /* 0x00000004ff007e24 */ /* 0x000fe2000f8e00ff */
[----:B------:R-:W-:Y:S01]  /*7250*/  @P0 LOP3.LUT P2, RZ, R96, 0xff, RZ, 0xc0, !PT ;  /* 0x000000ff60ff0812 */ /* 0x000fe2000784c0ff */
[----:B------:R-:W-:Y:S01]  /*7260*/  BSSY B1, `(.L_x_135) ;  /* 0x0000039000017945 */ /* 0x000fe20003800000 */
[----:B------:R-:W-:Y:S02]  /*7270*/  @P0 SEL R9, RZ, 0xffffffff, P4 ;  /* 0xffffffffff090807 */ /* 0x000fe40002000000 */
[----:B------:R-:W-:Y:S02]  /*7280*/  CS2R R54, SRZ ;  /* 0x0000000000367805 */ /* 0x000fe4000001ff00 */
[----:B------:R-:W-:Y:S02]  /*7290*/  LEA R92, R44, UR43, 0x3 ;  /* 0x0000002b2c5c7c11 */ /* 0x000fe4000f8e18ff */
[----:B------:R-:W-:Y:S02]  /*72a0*/  CS2R R52, SRZ ;  /* 0x0000000000347805 */ /* 0x000fe4000001ff00 */
[----:B------:R-:W-:Y:S02]  /*72b0*/  @P1 SEL R9, R0, R9, !P2 ;  /* 0x0000000900091207 */ /* 0x000fe40005000000 */
[----:B------:R-:W-:Y:S02]  /*72c0*/  CS2R R58, SRZ ;  /* 0x00000000003a7805 */ /* 0x000fe4000001ff00 */
[----:B------:R-:W-:Y:S02]  /*72d0*/  SHF.L.U32 R7, R108, 0x1f, RZ ;  /* 0x0000001f6c077819 */ /* 0x000fe400000006ff */
[----:B------:R-:W-:Y:S02]  /*72e0*/  CS2R R56, SRZ ;  /* 0x0000000000387805 */ /* 0x000fe4000001ff00 */
[----:B------:R-:W-:Y:S02]  /*72f0*/  @P0 LOP3.LUT R9, R9, 0x1, RZ, 0xc0, !PT ;  /* 0x0000000109090812 */ /* 0x000fe400078ec0ff */
[C---:B------:R-:W-:Y:S02]  /*7300*/  LEA.HI R5, R44.reuse, R44, RZ, 0x1 ;  /* 0x0000002c2c057211 */ /* 0x040fe400078f08ff */
[----:B------:R-:W-:Y:S02]  /*7310*/  ISETP.NE.U32.OR P1, PT, R9, 0x1, !P0 ;  /* 0x000000010900780c */ /* 0x000fe40004725470 */
[----:B------:R-:W-:Y:S01]  /*7320*/  PLOP3.LUT P5, PT, PT, PT, PT, 0x8, 0x80 ;  /* 0x000000000080781c */ /* 0x000fe20003fae170 */
[C---:B------:R-:W-:Y:S01]  /*7330*/  IMAD.SHL.U32 R3, R5.reuse, 0x20, RZ ;  /* 0x0000002005037824 */ /* 0x040fe200078e00ff */
[----:B------:R-:W-:Y:S04]  /*7340*/  LOP3.LUT R5, R5, 0xffe, RZ, 0xc0, !PT ;  /* 0x00000ffe05057812 */ /* 0x000fe800078ec0ff */
[----:B------:R-:W-:Y:S01]  /*7350*/  LOP3.LUT R3, R3, 0xffffffc0, RZ, 0xc0, !PT ;  /* 0xffffffc003037812 */ /* 0x000fe200078ec0ff */
[----:B------:R-:W-:Y:S04]  /*7360*/  IMAD.IADD R32, R44, 0x1, -R5 ;  /* 0x000000012c207824 */ /* 0x000fe800078e0a05 */
[----:B------:R-:W-:Y:S01]  /*7370*/  @P1 SHF.L.U32 R2, R106, 0x1f, RZ ;  /* 0x0000001f6a021819 */ /* 0x000fe200000006ff */
[----:B------:R-:W-:Y:S03]  /*7380*/  IMAD.IADD R3, R46, 0x1, R3 ;  /* 0x000000012e037824 */ /* 0x000fe600078e0203 */
[----:B------:R-:W1:Y:S01]  /*7390*/  @P1 SYNCS.PHASECHK.TRANS64.TRYWAIT P0, [UR43+0x360], R2 ;  /* 0x00036002ff0015a7 */ /* 0x000e62000800112b */
[----:B------:R-:W-:Y:S01]  /*73a0*/  IMAD R32, R32, 0x100000, R3 ;  /* 0x0010000020207824 */ /* 0x000fe200078e0203 */
[----:B------:R2:W4:Y:S01]  /*73b0*/  SYNCS.PHASECHK.TRANS64.TRYWAIT P4, [R92+URZ+0x3a0], R7 ;  /* 0x0003a0075c0075a7 */ /* 0x00052200080811ff */
[----:B-1----:R-:W-:Y:S01]  /*73c0*/  @P1 PLOP3.LUT P5, PT, P0, PT, PT, 0x8, 0x80 ;  /* 0x000000000080181c */ /* 0x002fe200007ae170 */
[----:B------:R-:W-:Y:S01]  /*73d0*/  @!UPT UIADD3 URZ, UPT, UPT, URZ, URZ, URZ ;  /* 0x000000fffffff290 */ /* 0x000fe2000fffe0ff */
[----:B--2---:R-:W-:Y:S11]  /*73e0*/  @!P1 BRA `(.L_x_136) ;  /* 0x0000000000809947 */ /* 0x004ff60003800000 */
[----:B------:R-:W-:Y:S01]  /*73f0*/  ISETP.NE.U32.AND P0, PT, RZ, UR38, PT ;  /* 0x00000026ff007c0c */ /* 0x000fe2000bf05070 */
[----:B------:R-:W-:Y:S01]  /*7400*/  BSSY B0, `(.L_x_137) ;  /* 0x0000012000007945 */ /* 0x000fe20003800000 */
[----:B------:R-:W-:Y:S02]  /*7410*/  FSETP.NEU.AND P2, PT, R49, RZ, PT ;  /* 0x000000ff3100720b */ /* 0x000fe40003f4d000 */
[----:B------:R-:W-:Y:S02]  /*7420*/  CS2R R58, SRZ ;  /* 0x00000000003a7805 */ /* 0x000fe4000001ff00 */
[----:B------:R-:W-:Y:S02]  /*7430*/  ISETP.NE.AND.EX P0, PT, RZ, UR39, PT, P0 ;  /* 0x00000027ff007c0c */ /* 0x000fe4000bf05300 */
[----:B------:R-:W-:Y:S02]  /*7440*/  CS2R R56, SRZ ;  /* 0x0000000000387805 */ /* 0x000fe4000001ff00 */
[----:B------:R-:W-:Y:S02]  /*7450*/  LOP3.LUT P1, RZ, R96, 0xff, RZ, 0xc0, !PT ;  /* 0x000000ff60ff7812 */ /* 0x000fe4000782c0ff */
[----:B------:R-:W-:Y:S02]  /*7460*/  CS2R R54, SRZ ;  /* 0x0000000000367805 */ /* 0x000fe4000001ff00 */
[----:B------:R-:W-:Y:S02]  /*7470*/  SEL R0, RZ, 0xffffffff, P2 ;  /* 0xffffffffff007807 */ /* 0x000fe40001000000 */
[----:B------:R-:W-:Y:S02]  /*7480*/  CS2R R52, SRZ ;  /* 0x0000000000347805 */ /* 0x000fe4000001ff00 */
[----:B------:R-:W-:Y:S04]  /*7490*/  SEL R3, RZ, 0xffffffff, P0 ;  /* 0xffffffffff037807 */ /* 0x000fe80000000000 */
[----:B------:R-:W-:Y:S04]  /*74a0*/  @P3 SEL R0, R3, R0, !P1 ;  /* 0x0000000003003207 */ /* 0x000fe80004800000 */
[----:B------:R-:W-:Y:S04]  /*74b0*/  LOP3.LUT R0, R0, 0x1, RZ, 0xc0, !PT ;  /* 0x0000000100007812 */ /* 0x000fe800078ec0ff */
[----:B------:R-:W-:Y:S01]  /*74c0*/  ISETP.NE.U32.AND P0, PT, R0, 0x1, PT ;  /* 0x000000010000780c */ /* 0x000fe20003f05070 */
[----:B------:R-:W-:Y:S01]  /*74d0*/  @!UPT UIADD3 URZ, UPT, UPT, URZ, URZ, URZ ;  /* 0x000000fffffff290 */ /* 0x000fe2000fffe0ff */
[----:B------:R-:W-:Y:S11]  /*74e0*/  @!P5 BRA `(.L_x_138) ;  /* 0x00000000000cd947 */ /* 0x000ff60003800000 */
[----:B------:R-:W-:Y:S04]  /*74f0*/  SHF.L.U32 R3, R106, 0x1f, RZ ;  /* 0x0000001f6a037819 */ /* 0x000fe800000006ff */
[----:B------:R-:W1:Y:S02]  /*7500*/  SYNCS.PHASECHK.TRANS64.TRYWAIT P1, [UR43+0x360], R3 ;  /* 0x00036003ff0075a7 */ /* 0x000e64000802112b */
[----:B-1----:R-:W-:Y:S05]  /*7510*/  @!P1 BRA `(.L_x_139) ;  /* 0x0000002800049947 */ /* 0x002fea0003800000 */
.L_x_138:
[----:B------:R-:W-:Y:S05]  /*7520*/  BSYNC B0 ;  /* 0x0000000000007941 */ /* 0x000fea0003800000 */
.L_x_137:
[----:B------:R2:W1:Y:S01]  /*7530*/  @P0 LDS.128 R56, [R103+UR43+0x600] ;  /* 0x0006002b67380984 */ /* 0x0004620008000c00 */
[----:B------:R-:W-:Y:S01]  /*7540*/  UIADD3 UR4, UPT, UPT, UR43, 0x368, URZ ;  /* 0x000003682b047890 */ /* 0x000fe2000fffe0ff */
[----:B------:R-:W-:Y:S02]  /*7550*/  LOP3.LUT R106, R106, 0x1, RZ, 0x3c, !PT ;  /* 0x000000016a6a7812 */ /* 0x000fe400078e3cff */
[----:B------:R2:W1:Y:S01]  /*7560*/  @P0 LDS.128 R52, [R102+0x10] ;  /* 0x0000100066340984 */ /* 0x0004620000000c00 */
[----:B------:R-:W-:Y:S01]  /*7570*/  UPRMT UR4, UR37, 0x654, UR4 ;  /* 0x0000065425047896 */ /* 0x000fe20008000004 */
[----:B------:R-:W-:Y:S01]  /*7580*/  @!PT LDS RZ, [RZ] ;  /* 0x00000000fffff984 */ /* 0x000fe20000000800 */
[----:B------:R-:W-:Y:S01]  /*7590*/  @!PT LDS RZ, [RZ] ;  /* 0x00000000fffff984 */ /* 0x000fe20000000800 */
[----:B------:R-:W-:Y:S01]  /*75a0*/  @!PT LDS RZ, [RZ] ;  /* 0x00000000fffff984 */ /* 0x000fe20000000800 */
[----:B------:R-:W-:Y:S01]  /*75b0*/  @!PT LDS RZ, [RZ] ;  /* 0x00000000fffff984 */ /* 0x000fe20000000800 */
[----:B------:R5:W-:Y:S06]  /*75c0*/  MEMBAR.ALL.CTA ;  /* 0x0000000000007992 */ /* 0x000bec0000008000 */
[----:B-----5:R-:W5:Y:S02]  /*75d0*/  FENCE.VIEW.ASYNC.S ;  /* 0x00000000000073c6 */ /* 0x020f640000000000 */
[----:B-----5:R-:W-:Y:S03]  /*75e0*/  SYNCS.ARRIVE.TRANS64.RED.A1T0 RZ, [UR4], RZ ;  /* 0x000000ffffff79a7 */ /* 0x020fe60008100404 */
.L_x_136:
[----:B------:R-:W-:Y:S05]  /*75f0*/  BSYNC B1 ;  /* 0x0000000000017941 */ /* 0x000fea0003800000 */
.L_x_135:
[----:B-1----:R-:W-:Y:S04]  /*7600*/  SHF.R.U32.HI R3, RZ, 0x15, R32 ;  /* 0x00000015ff037819 */ /* 0x002fe80000011620 */
[----:B------:R-:W-:Y:S01]  /*7610*/  LOP3.LUT P0, RZ, R3, 0x3, R104, 0x48, !PT ;  /* 0x0000000303ff7812 */ /* 0x000fe20007804868 */
[----:B------:R-:W-:Y:S01]  /*7620*/  @!UPT UIADD3 URZ, UPT, UPT, URZ, URZ, URZ ;  /* 0x000000fffffff290 */ /* 0x000fe2000fffe0ff */
[----:B----4-:R-:W-:Y:S11]  /*7630*/  @P4 BRA `(.L_x_140) ;  /* 0x0000000000084947 */ /* 0x010ff60003800000 */
[----:B------:R-:W1:Y:S02]  /*7640*/  SYNCS.PHASECHK.TRANS64.TRYWAIT P1, [R92+URZ+0x3a0], R7 ;  /* 0x0003a0075c0075a7 */ /* 0x000e6400080211ff */
[----:B-1----:R-:W-:Y:S05]  /*7650*/  @!P1 BRA `(.L_x_141) ;  /* 0x0000002400cc9947 */ /* 0x002fea0003800000 */
.L_x_140:
[----:B------:R-:W-:Y:S05]  /*7660*/  @!P0 BRA `(.L_x_142) ;  /* 0x0000000000408947 */ /* 0x000fea0003800000 */
[----:B------:R-:W4:Y:S01]  /*7670*/  LDCU.64 UR8, c[0x4][0x70] ;  /* 0x01000e00ff0877ac */ /* 0x000f220008000a00 */
[----:B------:R-:W-:Y:S01]  /*7680*/  MOV R3, 0x0 ;  /* 0x0000000000037802 */ /* 0x000fe20000000f00 */
[----:B------:R-:W-:Y:S02]  /*7690*/  HFMA2 R12, -RZ, RZ, 0, 5.9604644775390625e-08 ;  /* 0x00000001ff0c7431 */ /* 0x000fe400000001ff */
[----:B------:R-:W-:Y:S02]  /*76a0*/  IMAD.MOV.U32 R8, RZ, RZ, 0x192 ;  /* 0x00000192ff087424 */ /* 0x000fe400078e00ff */
[----:B------:R-:W-:Y:S01]  /*76b0*/  IMAD.MOV.U32 R13, RZ, RZ, RZ ;  /* 0x000000ffff0d7224 */ /* 0x000fe200078e00ff */
[----:B------:R-:W1:Y:S01]  /*76c0*/  LDCU.64 UR6, c[0x4][0x78] ;  /* 0x01000f00ff0677ac */ /* 0x000e620008000a00 */
[----:B------:R-:W2:Y:S01]  /*76d0*/  LDC.64 R2, c[0x4][R3] ;  /* 0x0100000003027b82 */ /* 0x000ea20000000a00 */
[----:B------:R-:W5:Y:S01]  /*76e0*/  LDCU.64 UR4, c[0x4][0x10] ;  /* 0x01000200ff0477ac */ /* 0x000f620008000a00 */
[----:B----4-:R-:W-:Y:S01]  /*76f0*/  MOV R5, UR9 ;  /* 0x0000000900057c02 */ /* 0x010fe20008000f00 */
[----:B------:R-:W-:Y:S01]  /*7700*/  IMAD.U32 R4, RZ, RZ, UR8 ;  /* 0x00000008ff047e24 */ /* 0x000fe2000f8e00ff */
[----:B-1----:R-:W-:Y:S01]  /*7710*/  MOV R7, UR7 ;  /* 0x0000000700077c02 */ /* 0x002fe20008000f00 */
[----:B------:R-:W-:Y:S01]  /*7720*/  IMAD.U32 R6, RZ, RZ, UR6 ;  /* 0x00000006ff067e24 */ /* 0x000fe2000f8e00ff */
[----:B-----5:R-:W-:Y:S01]  /*7730*/  MOV R11, UR5 ;  /* 0x00000005000b7c02 */ /* 0x020fe20008000f00 */
[----:B------:R-:W-:Y:S02]  /*7740*/  IMAD.U32 R10, RZ, RZ, UR4 ;  /* 0x00000004ff0a7e24 */ /* 0x000fe4000f8e00ff */
[----:B------:R-:W-:Y:S07]  /*7750*/  LEPC R20, `(.L_x_142) ;  /* 0x000000001014794e */ /* 0x000fee0000000000 */
[----:B--23--:R-:W-:Y:S05]  /*7760*/  CALL.ABS.NOINC R2 ;  /* 0x0000000002007343 */ /* 0x00cfea0003c00000 */
.L_x_142:
[----:B------:R-:W-:Y:S01]  /*7770*/  LOP3.LUT P0, RZ, R101, 0x60, RZ, 0xc0, !PT ;  /* 0x0000006065ff7812 */ /* 0x000fe2000780c0ff */
[----:B------:R-:W-:Y:S05]  /*7780*/  WARPSYNC.ALL ;  /* 0x0000000000007948 */ /* 0x000fea0003800000 */
[----:B------:R-:W-:Y:S01]  /*7790*/  R2UR UR4, R32 ;  /* 0x00000000200472ca */ /* 0x000fe200000e0000 */
[----:B------:R-:W-:Y:S01]  /*77a0*/  BSSY.RECONVERGENT B0, `(.L_x_143) ;  /* 0x00000a0000007945 */ /* 0x000fe20003800200 */
[-C--:B------:R-:W-:Y:S02]  /*77b0*/  F2FP.F16.E5M2.UNPACK_B R50, R56.reuse ;  /* 0x00000038ff32723e */ /* 0x080fe400020004ff */
[----:B------:R-:W-:Y:S02]  /*77c0*/  F2FP.F16.E5M2.UNPACK_B R63, R56.H1 ;  /* 0x00000038ff3f723e */ /* 0x000fe400030004ff */
[-C--:B------:R-:W-:Y:S01]  /*77d0*/  F2FP.F16.E5M2.UNPACK_B R56, R57.reuse ;  /* 0x00000039ff38723e */ /* 0x080fe200020004ff */
[--C-:B------:R-:W-:Y:S01]  /*77e0*/  HADD2.F32 R48, -RZ, R50.reuse.H0_H0 ;  /* 0x20000032ff307230 */ /* 0x100fe20000004100 */
[----:B------:R-:W-:Y:S01]  /*77f0*/  F2FP.F16.E5M2.UNPACK_B R57, R57.H1 ;  /* 0x00000039ff39723e */ /* 0x000fe200030004ff */
[----:B------:R-:W-:Y:S01]  /*7800*/  HADD2.F32 R50, -RZ, R50.H1_H1 ;  /* 0x30000032ff327230 */ /* 0x000fe20000004100 */
[-C--:B------:R-:W-:Y:S01]  /*7810*/  F2FP.F16.E5M2.UNPACK_B R66, R52.reuse ;  /* 0x00000034ff42723e */ /* 0x080fe200020004ff */
[--C-:B------:R-:W-:Y:S01]  /*7820*/  HADD2.F32 R51, -RZ, R63.reuse.H0_H0 ;  /* 0x2000003fff337230 */ /* 0x100fe20000004100 */
[----:B------:R-:W-:Y:S01]  /*7830*/  F2FP.F16.E5M2.UNPACK_B R68, R52.H1 ;  /* 0x00000034ff44723e */ /* 0x000fe200030004ff */
[----:B-1----:R-:W-:Y:S01]  /*7840*/  LDTM.16dp32bit_t0_t15.x32 R4, tmem[UR4] ;  /* 0x00000004000479ee */ /* 0x002fe20008a80000 */
[----:B------:R-:W3:Y:S01]  /*7850*/  LDTM.16dp32bit_t16_t31.x32 R4, tmem[UR4+0x20] ;  /* 0x00002004000479ee */ /* 0x000ee20008aa0000 */
[----:B------:R-:W-:Y:S01]  /*7860*/  NOP ;  /* 0x0000000000007918 */ /* 0x000fe20000000000 */
[----:B------:R-:W-:Y:S01]  /*7870*/  R2UR UR5, R92 ;  /* 0x000000005c0572ca */ /* 0x000fe200000e0000 */
[--C-:B------:R-:W-:Y:S01]  /*7880*/  HADD2.F32 R65, -RZ, R66.reuse.H0_H0 ;  /* 0x20000042ff417230 */ /* 0x100fe20000004100 */
[----:B------:R-:W-:Y:S01]  /*7890*/  F2FP.F16.E5M2.UNPACK_B R61, R58 ;  /* 0x0000003aff3d723e */ /* 0x000fe200020004ff */
[----:B------:R-:W-:Y:S01]  /*78a0*/  HADD2.F32 R67, -RZ, R66.H1_H1 ;  /* 0x30000042ff437230 */ /* 0x000fe20000004100 */
[-C--:B------:R-:W-:Y:S01]  /*78b0*/  F2FP.F16.E5M2.UNPACK_B R70, R53.reuse ;  /* 0x00000035ff46723e */ /* 0x080fe200020004ff */
[----:B------:R-:W-:Y:S01]  /*78c0*/  HADD2.F32 R52, -RZ, R63.H1_H1 ;  /* 0x3000003fff347230 */ /* 0x000fe20000004100 */
[----:B------:R-:W-:Y:S01]  /*78d0*/  F2FP.F16.E5M2.UNPACK_B R72, R53.H1 ;  /* 0x00000035ff48723e */ /* 0x000fe200030004ff */
[----:B------:R-:W-:Y:S01]  /*78e0*/  HADD2.F32 R53, -RZ, R56.H0_H0 ;  /* 0x20000038ff357230 */ /* 0x000fe20000004100 */
[-C--:B------:R-:W-:Y:S01]  /*78f0*/  F2FP.F16.E5M2.UNPACK_B R74, R54.reuse ;  /* 0x00000036ff4a723e */ /* 0x080fe200020004ff */
[----:B------:R-:W-:Y:S01]  /*7900*/  HADD2.F32 R69, -RZ, R70.H0_H0 ;  /* 0x20000046ff457230 */ /* 0x000fe20000004100 */
[----:B------:R-:W-:Y:S01]  /*7910*/  F2FP.F16.E5M2.UNPACK_B R76, R54.H1 ;  /* 0x00000036ff4c723e */ /* 0x000fe200030004ff */
[----:B------:R-:W-:Y:S01]  /*7920*/  HADD2.F32 R54, -RZ, R56.H1_H1 ;  /* 0x30000038ff367230 */ /* 0x000fe20000004100 */
[----:B------:R-:W-:Y:S01]  /*7930*/  F2FP.F16.E5M2.UNPACK_B R60, R58.H1 ;  /* 0x0000003aff3c723e */ /* 0x000fe200030004ff */
[----:B------:R-:W-:Y:S01]  /*7940*/  UIADD3 UR5, UPT, UPT, UR5, 0x3c0, URZ ;  /* 0x000003c005057890 */ /* 0x000fe2000fffe0ff */
[----:B------:R-:W-:Y:S01]  /*7950*/  HADD2.F32 R58, -RZ, R61.H1_H1 ;  /* 0x3000003dff3a7230 */ /* 0x000fe20000004100 */
[----:B------:R-:W-:Y:S01]  /*7960*/  F2FP.F16.E5M2.UNPACK_B R77, R55 ;  /* 0x00000037ff4d723e */ /* 0x000fe200020004ff */
[----:B------:R-:W-:Y:S01]  /*7970*/  HADD2.F32 R70, -RZ, R70.H1_H1 ;  /* 0x30000046ff467230 */ /* 0x000fe20000004100 */
[----:B------:R-:W-:Y:S01]  /*7980*/  UPRMT UR5, UR37, 0x654, UR5 ;  /* 0x0000065425057896 */ /* 0x000fe20008000005 */
[--C-:B------:R-:W-:Y:S01]  /*7990*/  HADD2.F32 R73, -RZ, R74.reuse.H0_H0 ;  /* 0x2000004aff497230 */ /* 0x100fe20000004100 */
[----:B------:R-:W-:Y:S01]  /*79a0*/  F2FP.F16.E5M2.UNPACK_B R62, R59 ;  /* 0x0000003bff3e723e */ /* 0x000fe200020004ff */
[----:B------:R-:W-:Y:S01]  /*79b0*/  HADD2.F32 R74, -RZ, R74.H1_H1 ;  /* 0x3000004aff4a7230 */ /* 0x000fe20000004100 */
[----:B------:R-:W-:Y:S01]  /*79c0*/  F2FP.F16.E5M2.UNPACK_B R78, R55.H1 ;  /* 0x00000037ff4e723e */ /* 0x000fe200030004ff */
[C---:B---3--:R-:W-:Y:S01]  /*79d0*/  FMUL R4, R47.reuse, R4 ;  /* 0x000000042f047220 */ /* 0x048fe20000400000 */
[C---:B------:R-:W-:Y:S01]  /*79e0*/  FMUL R5, R47.reuse, R5 ;  /* 0x000000052f057220 */ /* 0x040fe20000400000 */
[C---:B------:R-:W-:Y:S01]  /*79f0*/  FMUL R8, R47.reuse, R8 ;  /* 0x000000082f087220 */ /* 0x040fe20000400000 */
[----:B------:R-:W-:Y:S01]  /*7a00*/  FMUL R9, R47, R9 ;  /* 0x000000092f097220 */ /* 0x000fe20000400000 */
[----:B------:R-:W-:Y:S01]  /*7a10*/  SYNCS.ARRIVE.TRANS64.RED.A1T0 RZ, [UR5], RZ ;  /* 0x000000ffffff79a7 */ /* 0x000fe20008100405 */
[C---:B------:R-:W-:Y:S01]  /*7a20*/  FFMA R4, R49.reuse, R48, R4 ;  /* 0x0000003031047223 */ /* 0x040fe20000000004 */
[----:B------:R-:W-:Y:S01]  /*7a30*/  FFMA R5, R49, R50, R5 ;  /* 0x0000003231057223 */ /* 0x000fe20000000005 */
[C---:B------:R-:W-:Y:S01]  /*7a40*/  FMUL R12, R47.reuse, R12 ;  /* 0x0000000c2f0c7220 */ /* 0x040fe20000400000 */
        /* <DEDUP_REMOVED lines=9> */
[----:B------:R-:W-:Y:S02]  /*7ae0*/  HADD2.F32 R48, -RZ, R77.H1_H1 ;  /* 0x3000004dff307230 */ /* 0x000fe40000004100 */
[C---:B------:R-:W-:Y:S01]  /*7af0*/  FMUL R28, R47.reuse, R32 ;  /* 0x000000202f1c7220 */ /* 0x040fe20000400000 */
[C---:B------:R-:W-:Y:S01]  /*7b00*/  FMUL R29, R47.reuse, R33 ;  /* 0x000000212f1d7220 */ /* 0x040fe20000400000 */
[C---:B------:R-:W-:Y:S01]  /*7b10*/  FMUL R6, R47.reuse, R6 ;  /* 0x000000062f067220 */ /* 0x040fe20000400000 */
[C---:B------:R-:W-:Y:S01]  /*7b20*/  FMUL R7, R47.reuse, R7 ;  /* 0x000000072f077220 */ /* 0x040fe20000400000 */
[--C-:B------:R-:W-:Y:S02]  /*7b30*/  HADD2.F32 R55, -RZ, R57.reuse.H0_H0 ;  /* 0x20000039ff377230 */ /* 0x100fe40000004100 */
[----:B------:R-:W-:Y:S01]  /*7b40*/  FMUL R10, R47, R10 ;  /* 0x0000000a2f0a7220 */ /* 0x000fe20000400000 */
[C---:B------:R-:W-:Y:S01]  /*7b50*/  FFMA R6, R49.reuse, R51, R6 ;  /* 0x0000003331067223 */ /* 0x040fe20000000006 */
[----:B------:R-:W-:Y:S02]  /*7b60*/  HADD2.F32 R56, -RZ, R57.H1_H1 ;  /* 0x30000039ff387230 */ /* 0x000fe40000004100 */
[C---:B------:R-:W-:Y:S01]  /*7b70*/  FFMA R7, R49.reuse, R52, R7 ;  /* 0x0000003431077223 */ /* 0x040fe20000000007 */
[C---:B------:R-:W-:Y:S01]  /*7b80*/  FFMA R8, R49.reuse, R53, R8 ;  /* 0x0000003531087223 */ /* 0x040fe20000000008 */
[C---:B------:R-:W-:Y:S01]  /*7b90*/  FFMA R9, R49.reuse, R54, R9 ;  /* 0x0000003631097223 */ /* 0x040fe20000000009 */
[----:B------:R-:W-:Y:S02]  /*7ba0*/  HADD2.F32 R57, -RZ, R61.H0_H0 ;  /* 0x2000003dff397230 */ /* 0x000fe40000004100 */
[----:B------:R-:W-:Y:S01]  /*7bb0*/  FFMA R10, R49, R55, R10 ;  /* 0x00000037310a7223 */ /* 0x000fe2000000000a */
[----:B------:R-:W-:Y:S01]  /*7bc0*/  F2FP.SATFINITE.E5M2.F32.PACK_AB_MERGE_C R92, R7, R6, RZ ;  /* 0x00000006075c723e */ /* 0x000fe200048060ff */
[----:B------:R-:W-:Y:S02]  /*7bd0*/  HADD2.F32 R61, -RZ, R62.H0_H0 ;  /* 0x2000003eff3d7230 */ /* 0x000fe40000004100 */
[----:B------:R-:W-:Y:S01]  /*7be0*/  FMUL R11, R47, R11 ;  /* 0x0000000b2f0b7220 */ /* 0x000fe20000400000 */
[----:B------:R-:W-:Y:S01]  /*7bf0*/  F2FP.F16.E5M2.UNPACK_B R64, R59.H1 ;  /* 0x0000003bff40723e */ /* 0x000fe200030004ff */
[----:B------:R-:W-:Y:S01]  /*7c00*/  HADD2.F32 R59, -RZ, R60.H0_H0 ;  /* 0x2000003cff3b7230 */ /* 0x000fe20000004100 */
[----:B------:R-:W-:Y:S01]  /*7c10*/  F2FP.SATFINITE.E5M2.F32.PACK_AB_MERGE_C R92, R5, R4, R92 ;  /* 0x00000004055c723e */ /* 0x000fe2000480605c */
[C---:B------:R-:W-:Y:S01]  /*7c20*/  FFMA R11, R49.reuse, R56, R11 ;  /* 0x00000038310b7223 */ /* 0x040fe2000000000b */
[C---:B------:R-:W-:Y:S01]  /*7c30*/  FFMA R12, R49.reuse, R57, R12 ;  /* 0x00000039310c7223 */ /* 0x040fe2000000000c */
[----:B------:R-:W-:Y:S01]  /*7c40*/  FFMA R13, R49, R58, R13 ;  /* 0x0000003a310d7223 */ /* 0x000fe2000000000d */
[----:B------:R-:W-:Y:S02]  /*7c50*/  HADD2.F32 R62, -RZ, R62.H1_H1 ;  /* 0x3000003eff3e7230 */ /* 0x000fe40000004100 */
[----:B------:R-:W-:Y:S01]  /*7c60*/  FMUL R14, R47, R14 ;  /* 0x0000000e2f0e7220 */ /* 0x000fe20000400000 */
[----:B------:R-:W-:Y:S01]  /*7c70*/  HADD2.F32 R60, -RZ, R60.H1_H1 ;  /* 0x3000003cff3c7230 */ /* 0x000fe20000004100 */
[----:B------:R-:W-:Y:S01]  /*7c80*/  F2FP.SATFINITE.E5M2.F32.PACK_AB_MERGE_C R93, R11, R10, RZ ;  /* 0x0000000a0b5d723e */ /* 0x000fe200048060ff */
[----:B------:R-:W-:Y:S02]  /*7c90*/  HADD2.F32 R51, -RZ, R77.H0_H0 ;  /* 0x2000004dff337230 */ /* 0x000fe40000004100 */
[----:B------:R-:W-:Y:S01]  /*7ca0*/  FFMA R14, R49, R59, R14 ;  /* 0x0000003b310e7223 */ /* 0x000fe2000000000e */
[----:B------:R-:W-:Y:S01]  /*7cb0*/  FMUL R15, R47, R15 ;  /* 0x0000000f2f0f7220 */ /* 0x000fe20000400000 */
[--C-:B------:R-:W-:Y:S01]  /*7cc0*/  HADD2.F32 R63, -RZ, R64.reuse.H0_H0 ;  /* 0x20000040ff3f7230 */ /* 0x100fe20000004100 */
[----:B------:R-:W-:Y:S01]  /*7cd0*/  F2FP.SATFINITE.E5M2.F32.PACK_AB_MERGE_C R93, R9, R8, R93 ;  /* 0x00000008095d723e */ /* 0x000fe2000480605d */
[----:B------:R-:W-:Y:S02]  /*7ce0*/  HADD2.F32 R64, -RZ, R64.H1_H1 ;  /* 0x30000040ff407230 */ /* 0x000fe40000004100 */
[C---:B------:R-:W-:Y:S01]  /*7cf0*/  FFMA R15, R49.reuse, R60, R15 ;  /* 0x0000003c310f7223 */ /* 0x040fe2000000000f */
[C---:B------:R-:W-:Y:S01]  /*7d00*/  FFMA R16, R49.reuse, R61, R16 ;  /* 0x0000003d31107223 */ /* 0x040fe20000000010 */
[----:B------:R-:W-:Y:S01]  /*7d10*/  FFMA R17, R49, R62, R17 ;  /* 0x0000003e31117223 */ /* 0x000fe20000000011 */
[C---:B------:R-:W-:Y:S01]  /*7d20*/  FMUL R18, R47.reuse, R18 ;  /* 0x000000122f127220 */ /* 0x040fe20000400000 */
[C---:B------:R-:W-:Y:S01]  /*7d30*/  FMUL R19, R47.reuse, R19 ;  /* 0x000000132f137220 */ /* 0x040fe20000400000 */
[--C-:B------:R-:W-:Y:S02]  /*7d40*/  HADD2.F32 R66, -RZ, R68.reuse.H0_H0 ;  /* 0x20000044ff427230 */ /* 0x100fe40000004100 */
[----:B------:R-:W-:Y:S01]  /*7d50*/  FMUL R3, R47, R22 ;  /* 0x000000162f037220 */ /* 0x000fe20000400000 */
[C---:B------:R-:W-:Y:S01]  /*7d60*/  FFMA R18, R49.reuse, R63, R18 ;  /* 0x0000003f31127223 */ /* 0x040fe20000000012 */
[----:B------:R-:W-:Y:S02]  /*7d70*/  HADD2.F32 R68, -RZ, R68.H1_H1 ;  /* 0x30000044ff447230 */ /* 0x000fe40000004100 */
[----:B------:R-:W-:Y:S01]  /*7d80*/  FFMA R19, R49, R64, R19 ;  /* 0x0000004031137223 */ /* 0x000fe20000000013 */
[----:B------:R-:W-:Y:S01]  /*7d90*/  FMUL R23, R47, R23 ;  /* 0x000000172f177220 */ /* 0x000fe20000400000 */
[C---:B------:R-:W-:Y:S01]  /*7da0*/  FFMA R0, R49.reuse, R65, R0 ;  /* 0x0000004131007223 */ /* 0x040fe20000000000 */
[C---:B------:R-:W-:Y:S01]  /*7db0*/  FFMA R2, R49.reuse, R67, R2 ;  /* 0x0000004331027223 */ /* 0x040fe20000000002 */
[--C-:B------:R-:W-:Y:S02]  /*7dc0*/  HADD2.F32 R71, -RZ, R72.reuse.H0_H0 ;  /* 0x20000048ff477230 */ /* 0x100fe40000004100 */
[----:B------:R-:W-:Y:S01]  /*7dd0*/  FFMA R3, R49, R66, R3 ;  /* 0x0000004231037223 */ /* 0x000fe20000000003 */
[----:B------:R-:W-:Y:S02]  /*7de0*/  HADD2.F32 R72, -RZ, R72.H1_H1 ;  /* 0x30000048ff487230 */ /* 0x000fe40000004100 */
[----:B------:R-:W-:Y:S01]  /*7df0*/  FMUL R22, R47, R26 ;  /* 0x0000001a2f167220 */ /* 0x000fe20000400000 */
        /* <DEDUP_REMOVED lines=18> */
[----:B------:R-:W-:Y:S01]  /*7f20*/  F2FP.SATFINITE.E5M2.F32.PACK_AB_MERGE_C R94, R15, R14, RZ ;  /* 0x0000000e0f5e723e */ /* 0x000fe200048060ff */
[----:B------:R-:W-:Y:S01]  /*7f30*/  FFMA R28, R49, R51, R28 ;  /* 0x00000033311c7223 */ /* 0x000fe2000000001c */
[----:B------:R-:W-:Y:S01]  /*7f40*/  F2FP.SATFINITE.E5M2.F32.PACK_AB_MERGE_C R95, R19, R18, RZ ;  /* 0x00000012135f723e */ /* 0x000fe200048060ff */
[C---:B------:R-:W-:Y:S01]  /*7f50*/  FFMA R29, R49.reuse, R48, R29 ;  /* 0x00000030311d7223 */ /* 0x040fe2000000001d */
[C---:B------:R-:W-:Y:S01]  /*7f60*/  FFMA R30, R49.reuse, R77, R30 ;  /* 0x0000004d311e7223 */ /* 0x040fe2000000001e */
[----:B------:R-:W-:Y:S01]  /*7f70*/  FFMA R35, R49, R50, R35 ;  /* 0x0000003231237223 */ /* 0x000fe20000000023 */
[----:B------:R-:W-:Y:S02]  /*7f80*/  F2FP.SATFINITE.E5M2.F32.PACK_AB_MERGE_C R94, R13, R12, R94 ;  /* 0x0000000c0d5e723e */ /* 0x000fe4000480605e */
[----:B------:R-:W-:Y:S02]  /*7f90*/  F2FP.SATFINITE.E5M2.F32.PACK_AB_MERGE_C R95, R17, R16, R95 ;  /* 0x00000010115f723e */ /* 0x000fe4000480605f */
[----:B------:R-:W-:Y:S02]  /*7fa0*/  F2FP.SATFINITE.E5M2.F32.PACK_AB_MERGE_C R113, R23, R3, RZ ;  /* 0x000000031771723e */ /* 0x000fe400048060ff */
[----:B------:R-:W-:Y:S01]  /*7fb0*/  F2FP.SATFINITE.E5M2.F32.PACK_AB_MERGE_C R114, R27, R22, RZ ;  /* 0x000000161b72723e */ /* 0x000fe200048060ff */
[----:B------:R1:W-:Y:S01]  /*7fc0*/  STS.128 [R103+UR43+0x1600], R92 ;  /* 0x0016005c67007988 */ /* 0x0003e20008000c2b */
[----:B------:R-:W-:Y:S02]  /*7fd0*/  F2FP.SATFINITE.E5M2.F32.PACK_AB_MERGE_C R116, R31, R26, RZ ;  /* 0x0000001a1f74723e */ /* 0x000fe400048060ff */
[----:B------:R-:W-:Y:S02]  /*7fe0*/  F2FP.SATFINITE.E5M2.F32.PACK_AB_MERGE_C R117, R35, R30, RZ ;  /* 0x0000001e2375723e */ /* 0x000fe400048060ff */
[----:B------:R-:W-:Y:S02]  /*7ff0*/  F2FP.SATFINITE.E5M2.F32.PACK_AB_MERGE_C R112, R2, R0, R113 ;  /* 0x000000000270723e */ /* 0x000fe40004806071 */
[----:B------:R-:W-:Y:S02]  /*8000*/  F2FP.SATFINITE.E5M2.F32.PACK_AB_MERGE_C R113, R21, R20, R114 ;  /* 0x000000141571723e */ /* 0x000fe40004806072 */
[----:B------:R-:W-:Y:S02]  /*8010*/  F2FP.SATFINITE.E5M2.F32.PACK_AB_MERGE_C R114, R25, R24, R116 ;  /* 0x000000181972723e */ /* 0x000fe40004806074 */
[----:B------:R-:W-:Y:S02]  /*8020*/  F2FP.SATFINITE.E5M2.F32.PACK_AB_MERGE_C R115, R29, R28, R117 ;  /* 0x0000001c1d73723e */ /* 0x000fe40004806075 */
[----:B------:R-:W-:Y:S03]  /*8030*/  IADD3 R116, PT, PT, R44, 0x1, RZ ;  /* 0x000000012c747810 */ /* 0x000fe60007ffe0ff */
[----:B------:R1:W-:Y:S01]  /*8040*/  STS.128 [R102+0x1010], R112 ;  /* 0x0010107066007388 */ /* 0x0003e20000000c00 */
[----:B------:R-:W-:Y:S01]  /*8050*/  @!PT LDS RZ, [RZ] ;  /* 0x00000000fffff984 */ /* 0x000fe20000000800 */
[----:B------:R-:W-:Y:S01]  /*8060*/  @!PT LDS RZ, [RZ] ;  /* 0x00000000fffff984 */ /* 0x000fe20000000800 */
[----:B------:R-:W-:Y:S01]  /*8070*/  @!PT LDS RZ, [RZ] ;  /* 0x00000000fffff984 */ /* 0x000fe20000000800 */
[----:B------:R-:W-:Y:S01]  /*8080*/  @!PT LDS RZ, [RZ] ;  /* 0x00000000fffff984 */ /* 0x000fe20000000800 */
[----:B------:R3:W-:Y:S07]  /*8090*/  MEMBAR.ALL.CTA ;  /* 0x0000000000007992 */ /* 0x0007ee0000008000 */
[----:B---3--:R-:W3:Y:S02]  /*80a0*/  FENCE.VIEW.ASYNC.S ;  /* 0x00000000000073c6 */ /* 0x008ee40000000000 */
[----:B---3--:R-:W-:Y:S06]  /*80b0*/  BAR.SYNC.DEFER_BLOCKING 0x1, 0x80 ;  /* 0x0042000000007b1d */ /* 0x008fec0000010000 */
[----:B------:R-:W-:Y:S05]  /*80c0*/  @P0 BRA `(.L_x_144) ;  /* 0x0000000000340947 */ /* 0x000fea0003800000 */
[----:B------:R-:W-:Y:S01]  /*80d0*/  UIADD3 UR12, UPT, UPT, UR43, 0x1600, URZ ;  /* 0x000016002b0c7890 */ /* 0x000fe2000fffe0ff */
[----:B------:R-:W-:Y:S01]  /*80e0*/  R2UR UR9, R91 ;  /* 0x000000005b0972ca */ /* 0x000fe200000e0000 */
[----:B------:R-:W-:Y:S01]  /*80f0*/  UIADD3 UR10, UP0, UPT, UR46, 0x680, URZ ;  /* 0x000006802e0a7890 */ /* 0x000fe2000ff1e0ff */
[----:B------:R-:W-:Y:S01]  /*8100*/  R2UR UR8, R97 ;  /* 0x00000000610872ca */ /* 0x000fe200000e0000 */
[----:B------:R-:W-:Y:S02]  /*8110*/  UMOV UR7, UR36 ;  /* 0x0000002400077c82 */ /* 0x000fe40008000000 */
[----:B------:R-:W-:Y:S01]  /*8120*/  IMAD.U32 R109, RZ, RZ, UR12 ;  /* 0x0000000cff6d7e24 */ /* 0x000fe2000f8e00ff */
[----:B------:R-:W-:Y:S04]  /*8130*/  UIADD3.X UR11, UPT, UPT, URZ, UR47, URZ, UP0, !UPT ;  /* 0x0000002fff0b7290 */ /* 0x000fe800087fe4ff */
[----:B------:R-:W-:Y:S03]  /*8140*/  R2UR UR4, R109 ;  /* 0x000000006d0472ca */ /* 0x000fe600000e0000 */
[----:B------:R-:W-:Y:S02]  /*8150*/  USHF.L.U32 UR5, UR9, 0x6, URZ ;  /* 0x0000000609057899 */ /* 0x000fe400080006ff */
[----:B------:R-:W-:Y:S09]  /*8160*/  USHF.L.U32 UR6, UR8, 0x6, URZ ;  /* 0x0000000608067899 */ /* 0x000ff200080006ff */
[----:B------:R3:W-:Y:S01]  /*8170*/  UTMASTG.3D [UR4], [UR10] ;  /* 0x000000040a0073b5 */ /* 0x0007e20008010000 */
[----:B------:R0:W-:Y:S01]  /*8180*/  UTMACMDFLUSH ;  /* 0x00000000000079b7 */ /* 0x0001e20000000000 */
[----:B---3--:R-:W-:Y:S04]  /*8190*/  DEPBAR.LE SB0, 0x0 ;  /* 0x000080000000791a */ /* 0x008fe80000000000 */
.L_x_144:
[----:B------:R-:W-:Y:S05]  /*81a0*/  BSYNC.RECONVERGENT B0 ;  /* 0x0000000000007941 */ /* 0x000fea0003800200 */
.L_x_143:
[----:B------:R-:W-:Y:S01]  /*81b0*/  BAR.SYNC.DEFER_BLOCKING 0x1, 0x80 ;  /* 0x0042000000007b1d */ /* 0x000fe20000010000 */
[----:B------:R-:W-:Y:S01]  /*81c0*/  ISETP.NE.AND P2, PT, R110, RZ, PT ;  /* 0x000000ff6e00720c */ /* 0x000fe20003f45270 */
[----:B------:R-:W-:Y:S01]  /*81d0*/  IMAD.IADD R91, R43, 0x1, R79 ;  /* 0x000000012b5b7824 */ /* 0x000fe200078e024f */
[----:B------:R-:W-:Y:S01]  /*81e0*/  ISETP.NE.AND P0, PT, R111, 0x2, PT ;  /* 0x000000026f00780c */ /* 0x000fe20003f05270 */
[----:B------:R-:W-:Y:S01]  /*81f0*/  IMAD.IADD R97, R45, 0x1, R90 ;  /* 0x000000012d617824 */ /* 0x000fe200078e025a */
[----:B------:R-:W-:Y:S02]  /*8200*/  ISETP.NE.AND P1, PT, R116, 0x4, PT ;  /* 0x000000047400780c */ /* 0x000fe40003f25270 */
[----:B------:R-:W-:Y:S02]  /*8210*/  SEL R0, RZ, 0x1, P0 ;  /* 0x00000001ff007807 */ /* 0x000fe40000000000 */
[----:B------:R-:W-:Y:S02]  /*8220*/  SEL R3, RZ, 0x1, P1 ;  /* 0x00000001ff037807 */ /* 0x000fe40000800000 */
[----:B------:R-:W-:Y:S02]  /*8230*/  LOP3.LUT R107, R107, R0, RZ, 0x3c, !PT ;  /* 0x000000006b6b7212 */ /* 0x000fe400078e3cff */
[----:B------:R-:W-:Y:S02]  /*8240*/  LOP3.LUT R108, R108, R3, RZ, 0x3c, !PT ;  /* 0x000000036c6c7212 */ /* 0x000fe400078e3cff */
[----:B------:R-:W-:Y:S02]  /*8250*/  @P2 R2UR UR36, R105 ;  /* 0x00000000692422ca */ /* 0x000fe400000e0000 */
[----:B------:R-:W-:Y:S02]  /*8260*/  SEL R111, R111, RZ, P0 ;  /* 0x000000ff6f6f7207 */ /* 0x000fe40000000000 */
[----:B------:R-:W-:Y:S01]  /*8270*/  SEL R44, R116, RZ, P1 ;  /* 0x000000ff742c7207 */ /* 0x000fe20000800000 */
[----:B------:R-:W-:Y:S10]  /*8280*/  @P2 BRA `(.L_x_145) ;  /* 0xffffffe400842947 */ /* 0x000ff4000383ffff */
[----:B------:R-:W-:Y:S05]  /*8290*/  EXIT ;  /* 0x000000000000794d */ /* 0x000fea0003800000 */
.L_x_20:
[----:B--2---:R2:W1:Y:S02]  /*82a0*/  SYNCS.PHASECHK.TRANS64.TRYWAIT P0, [R3+URZ+0x3f0], R2 ;  /* 0x0003f002030075a7 */ /* 0x00446400080011ff */
[----:B-1----:R-:W-:Y:S05]  /*82b0*/  @!P0 NANOSLEEP.SYNCS 0x989680 ;  /* 0x009896800000895d */ /* 0x002fea0003900000 */
[----:B------:R-:W1:Y:S02]  /*82c0*/  @!P0 SYNCS.PHASECHK.TRANS64 P0, [R3+URZ+0x3f0], R2 ;  /* 0x0003f002030085a7 */ /* 0x000e6400080010ff */
[----:B-1----:R-:W-:Y:S05]  /*82d0*/  @!P0 BRA `(.L_x_20) ;  /* 0xfffffffc00f08947 */ /* 0x002fea000383ffff */
[----:B------:R-:W-:Y:S05]  /*82e0*/  BRA `(.L_x_146) ;  /* 0xffffff9800407947 */ /* 0x000fea000383ffff */
.L_x_23:
[----:B-1----:R-:W-:-:S07]  /*82f0*/  MOV R2, UR33 ;  /* 0x0000002100027c02 */ /* 0x002fce0008000f00 */
.L_x_147:
[----:B-1----:R1:W2:Y:S02]  /*8300*/  SYNCS.PHASECHK.TRANS64.TRYWAIT P0, [R2+URZ+0x1b0], R5 ;  /* 0x0001b005020075a7 */ /* 0x0022a400080011ff */
[----:B--2---:R-:W-:Y:S05]  /*8310*/  @!P0 NANOSLEEP.SYNCS 0x989680 ;  /* 0x009896800000895d */ /* 0x004fea0003900000 */
[----:B------:R-:W2:Y:S02]  /*8320*/  @!P0 SYNCS.PHASECHK.TRANS64 P0, [R2+URZ+0x1b0], R5 ;  /* 0x0001b005020085a7 */ /* 0x000ea400080010ff */
[----:B--2---:R-:W-:Y:S05]  /*8330*/  @!P0 BRA `(.L_x_147) ;  /* 0xfffffffc00f08947 */ /* 0x004fea000383ffff */
[----:B------:R-:W-:Y:S05]  /*8340*/  BRA `(.L_x_22) ;  /* 0xffffff9800907947 */ /* 0x000fea000383ffff */
.L_x_29:
[----:B-1----:R-:W-:-:S07]  /*8350*/  MOV R2, UR17 ;  /* 0x0000001100027c02 */ /* 0x002fce0008000f00 */
.L_x_148:
[----:B-1----:R1:W2:Y:S02]  /*8360*/  SYNCS.PHASECHK.TRANS64.TRYWAIT P0, [R2+URZ+0x1b0], R5 ;  /* 0x0001b005020075a7 */ /* 0x0022a400080011ff */
[----:B--2---:R-:W-:Y:S05]  /*8370*/  @!P0 NANOSLEEP.SYNCS 0x989680 ;  /* 0x009896800000895d */ /* 0x004fea0003900000 */
[----:B------:R-:W2:Y:S02]  /*8380*/  @!P0 SYNCS.PHASECHK.TRANS64 P0, [R2+URZ+0x1b0], R5 ;  /* 0x0001b005020085a7 */ /* 0x000ea400080010ff */
[----:B--2---:R-:W-:Y:S05]  /*8390*/  @!P0 BRA `(.L_x_148) ;  /* 0xfffffffc00f08947 */ /* 0x004fea000383ffff */
[----:B------:R-:W-:Y:S05]  /*83a0*/  BRA `(.L_x_28) ;  /* 0xffffff9c00347947 */ /* 0x000fea000383ffff */
.L_x_33:
[----:B-1----:R1:W2:Y:S02]  /*83b0*/  SYNCS.PHASECHK.TRANS64.TRYWAIT P0, [R2+URZ+0x380], R3 ;  /* 0x00038003020075a7 */ /* 0x0022a400080011ff */
[----:B--2---:R-:W-:Y:S05]  /*83c0*/  @!P0 NANOSLEEP.SYNCS 0x989680 ;  /* 0x009896800000895d */ /* 0x004fea0003900000 */
[----:B------:R-:W2:Y:S02]  /*83d0*/  @!P0 SYNCS.PHASECHK.TRANS64 P0, [R2+URZ+0x380], R3 ;  /* 0x00038003020085a7 */ /* 0x000ea400080010ff */
[----:B--2---:R-:W-:Y:S05]  /*83e0*/  @!P0 BRA `(.L_x_33) ;  /* 0xfffffffc00f08947 */ /* 0x004fea000383ffff */
[----:B------:R-:W-:Y:S05]  /*83f0*/  BRA `(.L_x_149) ;  /* 0xffffff9c00c07947 */ /* 0x000fea000383ffff */
.L_x_37:
[----:B----4-:R-:W-:-:S07]  /*8400*/  MOV R0, UR5 ;  /* 0x0000000500007c02 */ /* 0x010fce0008000f00 */
.L_x_150:
[----:B-1----:R1:W2:Y:S02]  /*8410*/  SYNCS.PHASECHK.TRANS64.TRYWAIT P0, [R0+URZ], R3 ;  /* 0x00000003000075a7 */ /* 0x0022a400080011ff */
[----:B--2---:R-:W-:Y:S05]  /*8420*/  @!P0 NANOSLEEP.SYNCS 0x989680 ;  /* 0x009896800000895d */ /* 0x004fea0003900000 */
[----:B------:R-:W2:Y:S02]  /*8430*/  @!P0 SYNCS.PHASECHK.TRANS64 P0, [R0+URZ], R3 ;  /* 0x00000003000085a7 */ /* 0x000ea400080010ff */
[----:B--2---:R-:W-:Y:S05]  /*8440*/  @!P0 BRA `(.L_x_150) ;  /* 0xfffffffc00f08947 */ /* 0x004fea000383ffff */
[----:B------:R-:W-:Y:S05]  /*8450*/  BRA `(.L_x_151) ;  /* 0xffffffa400307947 */ /* 0x000fea000383ffff */
.L_x_38:
[----:B----4-:R-:W-:-:S07]  /*8460*/  MOV R0, UR5 ;  /* 0x0000000500007c02 */ /* 0x010fce0008000f00 */
.L_x_152:
[----:B-1----:R1:W2:Y:S02]  /*8470*/  SYNCS.PHASECHK.TRANS64.TRYWAIT P0, [R0+URZ], R3 ;  /* 0x00000003000075a7 */ /* 0x0022a400080011ff */
[----:B--2---:R-:W-:Y:S05]  /*8480*/  @!P0 NANOSLEEP.SYNCS 0x989680 ;  /* 0x009896800000895d */ /* 0x004fea0003900000 */
[----:B------:R-:W2:Y:S02]  /*8490*/  @!P0 SYNCS.PHASECHK.TRANS64 P0, [R0+URZ], R3 ;  /* 0x00000003000085a7 */ /* 0x000ea400080010ff */
[----:B--2---:R-:W-:Y:S05]  /*84a0*/  @!P0 BRA `(.L_x_152) ;  /* 0xfffffffc00f08947 */ /* 0x004fea000383ffff */
[----:B------:R-:W-:Y:S05]  /*84b0*/  BRA `(.L_x_153) ;  /* 0xffffffa4003c7947 */ /* 0x000fea000383ffff */
.L_x_39:
[----:B----4-:R-:W-:-:S07]  /*84c0*/  MOV R0, UR5 ;  /* 0x0000000500007c02 */ /* 0x010fce0008000f00 */
.L_x_154:
[----:B-1----:R1:W2:Y:S02]  /*84d0*/  SYNCS.PHASECHK.TRANS64.TRYWAIT P0, [R0+URZ], R3 ;  /* 0x00000003000075a7 */ /* 0x0022a400080011ff */
[----:B--2---:R-:W-:Y:S05]  /*84e0*/  @!P0 NANOSLEEP.SYNCS 0x989680 ;  /* 0x009896800000895d */ /* 0x004fea0003900000 */
[----:B------:R-:W2:Y:S02]  /*84f0*/  @!P0 SYNCS.PHASECHK.TRANS64 P0, [R0+URZ], R3 ;  /* 0x00000003000085a7 */ /* 0x000ea400080010ff */
[----:B--2---:R-:W-:Y:S05]  /*8500*/  @!P0 BRA `(.L_x_154) ;  /* 0xfffffffc00f08947 */ /* 0x004fea000383ffff */
[----:B------:R-:W-:Y:S05]  /*8510*/  BRA `(.L_x_155) ;  /* 0xffffffa400487947 */ /* 0x000fea000383ffff */
.L_x_40:
[----:B----4-:R-:W-:-:S07]  /*8520*/  MOV R0, UR5 ;  /* 0x0000000500007c02 */ /* 0x010fce0008000f00 */
.L_x_156:
[----:B-1----:R1:W2:Y:S02]  /*8530*/  SYNCS.PHASECHK.TRANS64.TRYWAIT P0, [R0+URZ], R3 ;  /* 0x00000003000075a7 */ /* 0x0022a400080011ff */
[----:B--2---:R-:W-:Y:S05]  /*8540*/  @!P0 NANOSLEEP.SYNCS 0x989680 ;  /* 0x009896800000895d */ /* 0x004fea0003900000 */
[----:B------:R-:W2:Y:S02]  /*8550*/  @!P0 SYNCS.PHASECHK.TRANS64 P0, [R0+URZ], R3 ;  /* 0x00000003000085a7 */ /* 0x000ea400080010ff */
[----:B--2---:R-:W-:Y:S05]  /*8560*/  @!P0 BRA `(.L_x_156) ;  /* 0xfffffffc00f08947 */ /* 0x004fea000383ffff */
[----:B------:R-:W-:Y:S05]  /*8570*/  BRA `(.L_x_157) ;  /* 0xffffffa400547947 */ /* 0x000fea000383ffff */
.L_x_41:
[----:B----4-:R-:W-:-:S07]  /*8580*/  MOV R0, UR5 ;  /* 0x0000000500007c02 */ /* 0x010fce0008000f00 */
.L_x_158:
[----:B-1----:R1:W2:Y:S02]  /*8590*/  SYNCS.PHASECHK.TRANS64.TRYWAIT P0, [R0+URZ], R3 ;  /* 0x00000003000075a7 */ /* 0x0022a400080011ff */
[----:B--2---:R-:W-:Y:S05]  /*85a0*/  @!P0 NANOSLEEP.SYNCS 0x989680 ;  /* 0x009896800000895d */ /* 0x004fea0003900000 */
[----:B------:R-:W2:Y:S02]  /*85b0*/  @!P0 SYNCS.PHASECHK.TRANS64 P0, [R0+URZ], R3 ;  /* 0x00000003000085a7 */ /* 0x000ea400080010ff */
[----:B--2---:R-:W-:Y:S05]  /*85c0*/  @!P0 BRA `(.L_x_158) ;  /* 0xfffffffc00f08947 */ /* 0x004fea000383ffff */
[----:B------:R-:W-:Y:S05]  /*85d0*/  BRA `(.L_x_159) ;  /* 0xffffffa400607947 */ /* 0x000fea000383ffff */
.L_x_42:
[----:B----4-:R-:W-:-:S07]  /*85e0*/  MOV R0, UR5 ;  /* 0x0000000500007c02 */ /* 0x010fce0008000f00 */
.L_x_160:
[----:B-1----:R1:W2:Y:S02]  /*85f0*/  SYNCS.PHASECHK.TRANS64.TRYWAIT P0, [R0+URZ], R3 ;  /* 0x00000003000075a7 */ /* 0x0022a400080011ff */
[----:B--2---:R-:W-:Y:S05]  /*8600*/  @!P0 NANOSLEEP.SYNCS 0x989680 ;  /* 0x009896800000895d */ /* 0x004fea0003900000 */
[----:B------:R-:W2:Y:S02]  /*8610*/  @!P0 SYNCS.PHASECHK.TRANS64 P0, [R0+URZ], R3 ;  /* 0x00000003000085a7 */ /* 0x000ea400080010ff */
[----:B--2---:R-:W-:Y:S05]  /*8620*/  @!P0 BRA `(.L_x_160) ;  /* 0xfffffffc00f08947 */ /* 0x004fea000383ffff */
[----:B------:R-:W-:Y:S05]  /*8630*/  BRA `(.L_x_161) ;  /* 0xffffffa4006c7947 */ /* 0x000fea000383ffff */
.L_x_43:
[----:B----4-:R-:W-:-:S07]  /*8640*/  MOV R0, UR5 ;  /* 0x0000000500007c02 */ /* 0x010fce0008000f00 */
.L_x_162:
[----:B-1----:R1:W2:Y:S02]  /*8650*/  SYNCS.PHASECHK.TRANS64.TRYWAIT P0, [R0+URZ], R3 ;  /* 0x00000003000075a7 */ /* 0x0022a400080011ff */
[----:B--2---:R-:W-:Y:S05]  /*8660*/  @!P0 NANOSLEEP.SYNCS 0x989680 ;  /* 0x009896800000895d */ /* 0x004fea0003900000 */
[----:B------:R-:W2:Y:S02]  /*8670*/  @!P0 SYNCS.PHASECHK.TRANS64 P0, [R0+URZ], R3 ;  /* 0x00000003000085a7 */ /* 0x000ea400080010ff */
[----:B--2---:R-:W-:Y:S05]  /*8680*/  @!P0 BRA `(.L_x_162) ;  /* 0xfffffffc00f08947 */ /* 0x004fea000383ffff */
[----:B------:R-:W-:Y:S05]  /*8690*/  BRA `(.L_x_163) ;  /* 0xffffffa400787947 */ /* 0x000fea000383ffff */
.L_x_44:
[----:B----4-:R-:W-:-:S07]  /*86a0*/  MOV R0, UR5 ;  /* 0x0000000500007c02 */ /* 0x010fce0008000f00 */
.L_x_164:
[----:B-1----:R1:W2:Y:S02]  /*86b0*/  SYNCS.PHASECHK.TRANS64.TRYWAIT P0, [R0+URZ], R3 ;  /* 0x00000003000075a7 */ /* 0x0022a400080011ff */
[----:B--2---:R-:W-:Y:S05]  /*86c0*/  @!P0 NANOSLEEP.SYNCS 0x989680 ;  /* 0x009896800000895d */ /* 0x004fea0003900000 */
[----:B------:R-:W2:Y:S02]  /*86d0*/  @!P0 SYNCS.PHASECHK.TRANS64 P0, [R0+URZ], R3 ;  /* 0x00000003000085a7 */ /* 0x000ea400080010ff */
[----:B--2---:R-:W-:Y:S05]  /*86e0*/  @!P0 BRA `(.L_x_164) ;  /* 0xfffffffc00f08947 */ /* 0x004fea000383ffff */
[----:B------:R-:W-:Y:S05]  /*86f0*/  BRA `(.L_x_165) ;  /* 0xffffffa400847947 */ /* 0x000fea000383ffff */
.L_x_45:
[----:B----4-:R-:W-:-:S07]  /*8700*/  MOV R0, UR5 ;  /* 0x0000000500007c02 */ /* 0x010fce0008000f00 */
.L_x_166:
[----:B-1----:R1:W2:Y:S02]  /*8710*/  SYNCS.PHASECHK.TRANS64.TRYWAIT P0, [R0+URZ], R3 ;  /* 0x00000003000075a7 */ /* 0x0022a400080011ff */
[----:B--2---:R-:W-:Y:S05]  /*8720*/  @!P0 NANOSLEEP.SYNCS 0x989680 ;  /* 0x009896800000895d */ /* 0x004fea0003900000 */
[----:B------:R-:W2:Y:S02]  /*8730*/  @!P0 SYNCS.PHASECHK.TRANS64 P0, [R0+URZ], R3 ;  /* 0x00000003000085a7 */ /* 0x000ea400080010ff */
[----:B--2---:R-:W-:Y:S05]  /*8740*/  @!P0 BRA `(.L_x_166) ;  /* 0xfffffffc00f08947 */ /* 0x004fea000383ffff */
[----:B------:R-:W-:Y:S05]  /*8750*/  BRA `(.L_x_167) ;  /* 0xffffffa400907947 */ /* 0x000fea000383ffff */
.L_x_46:
[----:B----4-:R-:W-:-:S07]  /*8760*/  MOV R0, UR5 ;  /* 0x0000000500007c02 */ /* 0x010fce0008000f00 */
.L_x_168:
[----:B-1----:R1:W2:Y:S02]  /*8770*/  SYNCS.PHASECHK.TRANS64.TRYWAIT P0, [R0+URZ], R3 ;  /* 0x00000003000075a7 */ /* 0x0022a400080011ff */
[----:B--2---:R-:W-:Y:S05]  /*8780*/  @!P0 NANOSLEEP.SYNCS 0x989680 ;  /* 0x009896800000895d */ /* 0x004fea0003900000 */
[----:B------:R-:W2:Y:S02]  /*8790*/  @!P0 SYNCS.PHASECHK.TRANS64 P0, [R0+URZ], R3 ;  /* 0x00000003000085a7 */ /* 0x000ea400080010ff */
[----:B--2---:R-:W-:Y:S05]  /*87a0*/  @!P0 BRA `(.L_x_168) ;  /* 0xfffffffc00f08947 */ /* 0x004fea000383ffff */
[----:B------:R-:W-:Y:S05]  /*87b0*/  BRA `(.L_x_169) ;  /* 0xffffffa4009c7947 */ /* 0x000fea000383ffff */
.L_x_47:
[----:B----4-:R-:W-:-:S07]  /*87c0*/  MOV R0, UR5 ;  /* 0x0000000500007c02 */ /* 0x010fce0008000f00 */
.L_x_170:
[----:B-1----:R1:W2:Y:S02]  /*87d0*/  SYNCS.PHASECHK.TRANS64.TRYWAIT P0, [R0+URZ], R3 ;  /* 0x00000003000075a7 */ /* 0x0022a400080011ff */
[----:B--2---:R-:W-:Y:S05]  /*87e0*/  @!P0 NANOSLEEP.SYNCS 0x989680 ;  /* 0x009896800000895d */ /* 0x004fea0003900000 */
[----:B------:R-:W2:Y:S02]  /*87f0*/  @!P0 SYNCS.PHASECHK.TRANS64 P0, [R0+URZ], R3 ;  /* 0x00000003000085a7 */ /* 0x000ea400080010ff */
[----:B--2---:R-:W-:Y:S05]  /*8800*/  @!P0 BRA `(.L_x_170) ;  /* 0xfffffffc00f08947 */ /* 0x004fea000383ffff */
[----:B------:R-:W-:Y:S05]  /*8810*/  BRA `(.L_x_171) ;  /* 0xffffffa400a87947 */ /* 0x000fea000383ffff */
.L_x_48:
[----:B----4-:R-:W-:-:S07]  /*8820*/  MOV R0, UR5 ;  /* 0x0000000500007c02 */ /* 0x010fce0008000f00 */
.L_x_172:
[----:B-1----:R1:W2:Y:S02]  /*8830*/  SYNCS.PHASECHK.TRANS64.TRYWAIT P0, [R0+URZ], R3 ;  /* 0x00000003000075a7 */ /* 0x0022a400080011ff */
[----:B--2---:R-:W-:Y:S05]  /*8840*/  @!P0 NANOSLEEP.SYNCS 0x989680 ;  /* 0x009896800000895d */ /* 0x004fea0003900000 */
[----:B------:R-:W2:Y:S02]  /*8850*/  @!P0 SYNCS.PHASECHK.TRANS64 P0, [R0+URZ], R3 ;  /* 0x00000003000085a7 */ /* 0x000ea400080010ff */
[----:B--2---:R-:W-:Y:S05]  /*8860*/  @!P0 BRA `(.L_x_172) ;  /* 0xfffffffc00f08947 */ /* 0x004fea000383ffff */
[----:B------:R-:W-:Y:S05]  /*8870*/  BRA `(.L_x_173) ;  /* 0xffffffa400b47947 */ /* 0x000fea000383ffff */
.L_x_49:
[----:B----4-:R-:W-:-:S07]  /*8880*/  MOV R0, UR5 ;  /* 0x0000000500007c02 */ /* 0x010fce0008000f00 */
.L_x_174:
[----:B-1----:R1:W2:Y:S02]  /*8890*/  SYNCS.PHASECHK.TRANS64.TRYWAIT P0, [R0+URZ], R3 ;  /* 0x00000003000075a7 */ /* 0x0022a400080011ff */
[----:B--2---:R-:W-:Y:S05]  /*88a0*/  @!P0 NANOSLEEP.SYNCS 0x989680 ;  /* 0x009896800000895d */ /* 0x004fea0003900000 */
[----:B------:R-:W2:Y:S02]  /*88b0*/  @!P0 SYNCS.PHASECHK.TRANS64 P0, [R0+URZ], R3 ;  /* 0x00000003000085a7 */ /* 0x000ea400080010ff */
[----:B--2---:R-:W-:Y:S05]  /*88c0*/  @!P0 BRA `(.L_x_174) ;  /* 0xfffffffc00f08947 */ /* 0x004fea000383ffff */
[----:B------:R-:W-:Y:S05]  /*88d0*/  BRA `(.L_x_175) ;  /* 0xffffffa400c07947 */ /* 0x000fea000383ffff */
.L_x_50:
[----:B----4-:R-:W-:-:S07]  /*88e0*/  MOV R0, UR5 ;  /* 0x0000000500007c02 */ /* 0x010fce0008000f00 */
.L_x_176:
[----:B-1----:R1:W2:Y:S02]  /*88f0*/  SYNCS.PHASECHK.TRANS64.TRYWAIT P0, [R0+URZ], R3 ;  /* 0x00000003000075a7 */ /* 0x0022a400080011ff */
[----:B--2---:R-:W-:Y:S05]  /*8900*/  @!P0 NANOSLEEP.SYNCS 0x989680 ;  /* 0x009896800000895d */ /* 0x004fea0003900000 */
[----:B------:R-:W2:Y:S02]  /*8910*/  @!P0 SYNCS.PHASECHK.TRANS64 P0, [R0+URZ], R3 ;  /* 0x00000003000085a7 */ /* 0x000ea400080010ff */
[----:B--2---:R-:W-:Y:S05]  /*8920*/  @!P0 BRA `(.L_x_176) ;  /* 0xfffffffc00f08947 */ /* 0x004fea000383ffff */
[----:B------:R-:W-:Y:S05]  /*8930*/  BRA `(.L_x_177) ;  /* 0xffffffa400cc7947 */ /* 0x000fea000383ffff */
.L_x_51:
[----:B----4-:R-:W-:-:S07]  /*8940*/  MOV R0, UR5 ;  /* 0x0000000500007c02 */ /* 0x010fce0008000f00 */
.L_x_178:
[----:B-1----:R1:W2:Y:S02]  /*8950*/  SYNCS.PHASECHK.TRANS64.TRYWAIT P0, [R0+URZ], R3 ;  /* 0x00000003000075a7 */ /* 0x0022a400080011ff */
[----:B--2---:R-:W-:Y:S05]  /*8960*/  @!P0 NANOSLEEP.SYNCS 0x989680 ;  /* 0x009896800000895d */ /* 0x004fea0003900000 */
[----:B------:R-:W2:Y:S02]  /*8970*/  @!P0 SYNCS.PHASECHK.TRANS64 P0, [R0+URZ], R3 ;  /* 0x00000003000085a7 */ /* 0x000ea400080010ff */
[----:B--2---:R-:W-:Y:S05]  /*8980*/  @!P0 BRA `(.L_x_178) ;  /* 0xfffffffc00f08947 */ /* 0x004fea000383ffff */
[----:B------:R-:W-:Y:S05]  /*8990*/  BRA `(.L_x_179) ;  /* 0xffffffa400d87947 */ /* 0x000fea000383ffff */
.L_x_52:
[----:B----4-:R-:W-:-:S07]  /*89a0*/  MOV R0, UR5 ;  /* 0x0000000500007c02 */ /* 0x010fce0008000f00 */
.L_x_180:
[----:B-1----:R1:W2:Y:S02]  /*89b0*/  SYNCS.PHASECHK.TRANS64.TRYWAIT P0, [R0+URZ], R3 ;  /* 0x00000003000075a7 */ /* 0x0022a400080011ff */
[----:B--2---:R-:W-:Y:S05]  /*89c0*/  @!P0 NANOSLEEP.SYNCS 0x989680 ;  /* 0x009896800000895d */ /* 0x004fea0003900000 */
[----:B------:R-:W2:Y:S02]  /*89d0*/  @!P0 SYNCS.PHASECHK.TRANS64 P0, [R0+URZ], R3 ;  /* 0x00000003000085a7 */ /* 0x000ea400080010ff */
[----:B--2---:R-:W-:Y:S05]  /*89e0*/  @!P0 BRA `(.L_x_180) ;  /* 0xfffffffc00f08947 */ /* 0x004fea000383ffff */
[----:B------:R-:W-:Y:S05]  /*89f0*/  BRA `(.L_x_181) ;  /* 0xffffffa400e47947 */ /* 0x000fea000383ffff */
.L_x_53:
[----:B----4-:R-:W-:-:S07]  /*8a00*/  MOV R0, UR5 ;  /* 0x0000000500007c02 */ /* 0x010fce0008000f00 */
.L_x_182:
[----:B-1----:R1:W2:Y:S02]  /*8a10*/  SYNCS.PHASECHK.TRANS64.TRYWAIT P0, [R0+URZ], R3 ;  /* 0x00000003000075a7 */ /* 0x0022a400080011ff */
[----:B--2---:R-:W-:Y:S05]  /*8a20*/  @!P0 NANOSLEEP.SYNCS 0x989680 ;  /* 0x009896800000895d */ /* 0x004fea0003900000 */
[----:B------:R-:W2:Y:S02]  /*8a30*/  @!P0 SYNCS.PHASECHK.TRANS64 P0, [R0+URZ], R3 ;  /* 0x00000003000085a7 */ /* 0x000ea400080010ff */
[----:B--2---:R-:W-:Y:S05]  /*8a40*/  @!P0 BRA `(.L_x_182) ;  /* 0xfffffffc00f08947 */ /* 0x004fea000383ffff */
[----:B------:R-:W-:Y:S05]  /*8a50*/  BRA `(.L_x_183) ;  /* 0xffffffa400f07947 */ /* 0x000fea000383ffff */
.L_x_54:
[----:B----4-:R-:W-:-:S07]  /*8a60*/  MOV R0, UR5 ;  /* 0x0000000500007c02 */ /* 0x010fce0008000f00 */
.L_x_184:
[----:B-1----:R1:W2:Y:S02]  /*8a70*/  SYNCS.PHASECHK.TRANS64.TRYWAIT P0, [R0+URZ], R3 ;  /* 0x00000003000075a7 */ /* 0x0022a400080011ff */
[----:B--2---:R-:W-:Y:S05]  /*8a80*/  @!P0 NANOSLEEP.SYNCS 0x989680 ;  /* 0x009896800000895d */ /* 0x004fea0003900000 */
[----:B------:R-:W2:Y:S02]  /*8a90*/  @!P0 SYNCS.PHASECHK.TRANS64 P0, [R0+URZ], R3 ;  /* 0x00000003000085a7 */ /* 0x000ea400080010ff */
[----:B--2---:R-:W-:Y:S05]  /*8aa0*/  @!P0 BRA `(.L_x_184) ;  /* 0xfffffffc00f08947 */ /* 0x004fea000383ffff */
[----:B------:R-:W-:Y:S05]  /*8ab0*/  BRA `(.L_x_185) ;  /* 0xffffffa400fc7947 */ /* 0x000fea000383ffff */
.L_x_55:
[----:B----4-:R-:W-:-:S07]  /*8ac0*/  MOV R0, UR5 ;  /* 0x0000000500007c02 */ /* 0x010fce0008000f00 */
.L_x_186:
[----:B-1----:R1:W2:Y:S02]  /*8ad0*/  SYNCS.PHASECHK.TRANS64.TRYWAIT P0, [R0+URZ], R3 ;  /* 0x00000003000075a7 */ /* 0x0022a400080011ff */
[----:B--2---:R-:W-:Y:S05]  /*8ae0*/  @!P0 NANOSLEEP.SYNCS 0x989680 ;  /* 0x009896800000895d */ /* 0x004fea0003900000 */
[----:B------:R-:W2:Y:S02]  /*8af0*/  @!P0 SYNCS.PHASECHK.TRANS64 P0, [R0+URZ], R3 ;  /* 0x00000003000085a7 */ /* 0x000ea400080010ff */
[----:B--2---:R-:W-:Y:S05]  /*8b00*/  @!P0 BRA `(.L_x_186) ;  /* 0xfffffffc00f08947 */ /* 0x004fea000383ffff */
[----:B------:R-:W-:Y:S05]  /*8b10*/  BRA `(.L_x_187) ;  /* 0xffffffa800087947 */ /* 0x000fea000383ffff */
.L_x_56:
[----:B----4-:R-:W-:-:S07]  /*8b20*/  MOV R0, UR5 ;  /* 0x0000000500007c02 */ /* 0x010fce0008000f00 */
.L_x_188:
[----:B-1----:R1:W2:Y:S02]  /*8b30*/  SYNCS.PHASECHK.TRANS64.TRYWAIT P0, [R0+URZ], R3 ;  /* 0x00000003000075a7 */ /* 0x0022a400080011ff */
[----:B--2---:R-:W-:Y:S05]  /*8b40*/  @!P0 NANOSLEEP.SYNCS 0x989680 ;  /* 0x009896800000895d */ /* 0x004fea0003900000 */
[----:B------:R-:W2:Y:S02]  /*8b50*/  @!P0 SYNCS.PHASECHK.TRANS64 P0, [R0+URZ], R3 ;  /* 0x00000003000085a7 */ /* 0x000ea400080010ff */
[----:B--2---:R-:W-:Y:S05]  /*8b60*/  @!P0 BRA `(.L_x_188) ;  /* 0xfffffffc00f08947 */ /* 0x004fea000383ffff */
[----:B------:R-:W-:Y:S05]  /*8b70*/  BRA `(.L_x_189) ;  /* 0xffffffa800147947 */ /* 0x000fea000383ffff */
.L_x_57:
[----:B----4-:R-:W-:-:S07]  /*8b80*/  MOV R0, UR5 ;  /* 0x0000000500007c02 */ /* 0x010fce0008000f00 */
.L_x_190:
[----:B-1----:R1:W2:Y:S02]  /*8b90*/  SYNCS.PHASECHK.TRANS64.TRYWAIT P0, [R0+URZ], R3 ;  /* 0x00000003000075a7 */ /* 0x0022a400080011ff */
[----:B--2---:R-:W-:Y:S05]  /*8ba0*/  @!P0 NANOSLEEP.SYNCS 0x989680 ;  /* 0x009896800000895d */ /* 0x004fea0003900000 */
[----:B------:R-:W2:Y:S02]  /*8bb0*/  @!P0 SYNCS.PHASECHK.TRANS64 P0, [R0+URZ], R3 ;  /* 0x00000003000085a7 */ /* 0x000ea400080010ff */
[----:B--2---:R-:W-:Y:S05]  /*8bc0*/  @!P0 BRA `(.L_x_190) ;  /* 0xfffffffc00f08947 */ /* 0x004fea000383ffff */
[----:B------:R-:W-:Y:S05]  /*8bd0*/  BRA `(.L_x_191) ;  /* 0xffffffa800207947 */ /* 0x000fea000383ffff */
.L_x_58:
[----:B----4-:R-:W-:-:S07]  /*8be0*/  MOV R0, UR5 ;  /* 0x0000000500007c02 */ /* 0x010fce0008000f00 */
.L_x_192:
[----:B-1----:R1:W2:Y:S02]  /*8bf0*/  SYNCS.PHASECHK.TRANS64.TRYWAIT P0, [R0+URZ], R3 ;  /* 0x00000003000075a7 */ /* 0x0022a400080011ff */
[----:B--2---:R-:W-:Y:S05]  /*8c00*/  @!P0 NANOSLEEP.SYNCS 0x989680 ;  /* 0x009896800000895d */ /* 0x004fea0003900000 */
[----:B------:R-:W2:Y:S02]  /*8c10*/  @!P0 SYNCS.PHASECHK.TRANS64 P0, [R0+URZ], R3 ;  /* 0x00000003000085a7 */ /* 0x000ea400080010ff */
[----:B--2---:R-:W-:Y:S05]  /*8c20*/  @!P0 BRA `(.L_x_192) ;  /* 0xfffffffc00f08947 */ /* 0x004fea000383ffff */
[----:B------:R-:W-:Y:S05]  /*8c30*/  BRA `(.L_x_193) ;  /* 0xffffffa8002c7947 */ /* 0x000fea000383ffff */
.L_x_59:
[----:B----4-:R-:W-:-:S07]  /*8c40*/  MOV R0, UR5 ;  /* 0x0000000500007c02 */ /* 0x010fce0008000f00 */
.L_x_194:
[----:B-1----:R1:W2:Y:S02]  /*8c50*/  SYNCS.PHASECHK.TRANS64.TRYWAIT P0, [R0+URZ], R3 ;  /* 0x00000003000075a7 */ /* 0x0022a400080011ff */
[----:B--2---:R-:W-:Y:S05]  /*8c60*/  @!P0 NANOSLEEP.SYNCS 0x989680 ;  /* 0x009896800000895d */ /* 0x004fea0003900000 */
[----:B------:R-:W2:Y:S02]  /*8c70*/  @!P0 SYNCS.PHASECHK.TRANS64 P0, [R0+URZ], R3 ;  /* 0x00000003000085a7 */ /* 0x000ea400080010ff */
[----:B--2---:R-:W-:Y:S05]  /*8c80*/  @!P0 BRA `(.L_x_194) ;  /* 0xfffffffc00f08947 */ /* 0x004fea000383ffff */
[----:B------:R-:W-:Y:S05]  /*8c90*/  BRA `(.L_x_195) ;  /* 0xffffffa800387947 */ /* 0x000fea000383ffff */
.L_x_60:
[----:B----4-:R-:W-:-:S07]  /*8ca0*/  MOV R0, UR5 ;  /* 0x0000000500007c02 */ /* 0x010fce0008000f00 */
.L_x_196:
[----:B-1----:R1:W2:Y:S02]  /*8cb0*/  SYNCS.PHASECHK.TRANS64.TRYWAIT P0, [R0+URZ], R3 ;  /* 0x00000003000075a7 */ /* 0x0022a400080011ff */
[----:B--2---:R-:W-:Y:S05]  /*8cc0*/  @!P0 NANOSLEEP.SYNCS 0x989680 ;  /* 0x009896800000895d */ /* 0x004fea0003900000 */
[----:B------:R-:W2:Y:S02]  /*8cd0*/  @!P0 SYNCS.PHASECHK.TRANS64 P0, [R0+URZ], R3 ;  /* 0x00000003000085a7 */ /* 0x000ea400080010ff */
[----:B--2---:R-:W-:Y:S05]  /*8ce0*/  @!P0 BRA `(.L_x_196) ;  /* 0xfffffffc00f08947 */ /* 0x004fea000383ffff */
[----:B------:R-:W-:Y:S05]  /*8cf0*/  BRA `(.L_x_197) ;  /* 0xffffffa800447947 */ /* 0x000fea000383ffff */
.L_x_61:
[----:B----4-:R-:W-:-:S07]  /*8d00*/  MOV R0, UR5 ;  /* 0x0000000500007c02 */ /* 0x010fce0008000f00 */
.L_x_198:
[----:B-1----:R1:W2:Y:S02]  /*8d10*/  SYNCS.PHASECHK.TRANS64.TRYWAIT P0, [R0+URZ], R3 ;  /* 0x00000003000075a7 */ /* 0x0022a400080011ff */
[----:B--2---:R-:W-:Y:S05]  /*8d20*/  @!P0 NANOSLEEP.SYNCS 0x989680 ;  /* 0x009896800000895d */ /* 0x004fea0003900000 */
[----:B------:R-:W2:Y:S02]  /*8d30*/  @!P0 SYNCS.PHASECHK.TRANS64 P0, [R0+URZ], R3 ;  /* 0x00000003000085a7 */ /* 0x000ea400080010ff */
[----:B--2---:R-:W-:Y:S05]  /*8d40*/  @!P0 BRA `(.L_x_198) ;  /* 0xfffffffc00f08947 */ /* 0x004fea000383ffff */
[----:B------:R-:W-:Y:S05]  /*8d50*/  BRA `(.L_x_199) ;  /* 0xffffffa800507947 */ /* 0x000fea000383ffff */
.L_x_62:
[----:B----4-:R-:W-:-:S07]  /*8d60*/  MOV R0, UR5 ;  /* 0x0000000500007c02 */ /* 0x010fce0008000f00 */
.L_x_200:
[----:B-1----:R1:W2:Y:S02]  /*8d70*/  SYNCS.PHASECHK.TRANS64.TRYWAIT P0, [R0+URZ], R3 ;  /* 0x00000003000075a7 */ /* 0x0022a400080011ff */
[----:B--2---:R-:W-:Y:S05]  /*8d80*/  @!P0 NANOSLEEP.SYNCS 0x989680 ;  /* 0x009896800000895d */ /* 0x004fea0003900000 */
[----:B------:R-:W2:Y:S02]  /*8d90*/  @!P0 SYNCS.PHASECHK.TRANS64 P0, [R0+URZ], R3 ;  /* 0x00000003000085a7 */ /* 0x000ea400080010ff */
[----:B--2---:R-:W-:Y:S05]  /*8da0*/  @!P0 BRA `(.L_x_200) ;  /* 0xfffffffc00f08947 */ /* 0x004fea000383ffff */
[----:B------:R-:W-:Y:S05]  /*8db0*/  BRA `(.L_x_201) ;  /* 0xffffffa8005c7947 */ /* 0x000fea000383ffff */
.L_x_63:
[----:B----4-:R-:W-:-:S07]  /*8dc0*/  MOV R0, UR5 ;  /* 0x0000000500007c02 */ /* 0x010fce0008000f00 */
.L_x_202:
[----:B-1----:R1:W2:Y:S02]  /*8dd0*/  SYNCS.PHASECHK.TRANS64.TRYWAIT P0, [R0+URZ], R3 ;  /* 0x00000003000075a7 */ /* 0x0022a400080011ff */
[----:B--2---:R-:W-:Y:S05]  /*8de0*/  @!P0 NANOSLEEP.SYNCS 0x989680 ;  /* 0x009896800000895d */ /* 0x004fea0003900000 */
[----:B------:R-:W2:Y:S02]  /*8df0*/  @!P0 SYNCS.PHASECHK.TRANS64 P0, [R0+URZ], R3 ;  /* 0x00000003000085a7 */ /* 0x000ea400080010ff */
[----:B--2---:R-:W-:Y:S05]  /*8e00*/  @!P0 BRA `(.L_x_202) ;  /* 0xfffffffc00f08947 */ /* 0x004fea000383ffff */
[----:B------:R-:W-:Y:S05]  /*8e10*/  BRA `(.L_x_203) ;  /* 0xffffffa800687947 */ /* 0x000fea000383ffff */
.L_x_64:
[----:B----4-:R-:W-:-:S07]  /*8e20*/  MOV R0, UR5 ;  /* 0x0000000500007c02 */ /* 0x010fce0008000f00 */
.L_x_204:
[----:B-1----:R1:W2:Y:S02]  /*8e30*/  SYNCS.PHASECHK.TRANS64.TRYWAIT P0, [R0+URZ], R3 ;  /* 0x00000003000075a7 */ /* 0x0022a400080011ff */
[----:B--2---:R-:W-:Y:S05]  /*8e40*/  @!P0 NANOSLEEP.SYNCS 0x989680 ;  /* 0x009896800000895d */ /* 0x004fea0003900000 */
[----:B------:R-:W2:Y:S02]  /*8e50*/  @!P0 SYNCS.PHASECHK.TRANS64 P0, [R0+URZ], R3 ;  /* 0x00000003000085a7 */ /* 0x000ea400080010ff */
[----:B--2---:R-:W-:Y:S05]  /*8e60*/  @!P0 BRA `(.L_x_204) ;  /* 0xfffffffc00f08947 */ /* 0x004fea000383ffff */
[----:B------:R-:W-:Y:S05]  /*8e70*/  BRA `(.L_x_205) ;  /* 0xffffffa800747947 */ /* 0x000fea000383ffff */
.L_x_65:
[----:B----4-:R-:W-:-:S07]  /*8e80*/  MOV R0, UR5 ;  /* 0x0000000500007c02 */ /* 0x010fce0008000f00 */
.L_x_206:
[----:B-1----:R1:W2:Y:S02]  /*8e90*/  SYNCS.PHASECHK.TRANS64.TRYWAIT P0, [R0+URZ], R3 ;  /* 0x00000003000075a7 */ /* 0x0022a400080011ff */
[----:B--2---:R-:W-:Y:S05]  /*8ea0*/  @!P0 NANOSLEEP.SYNCS 0x989680 ;  /* 0x009896800000895d */ /* 0x004fea0003900000 */
[----:B------:R-:W2:Y:S02]  /*8eb0*/  @!P0 SYNCS.PHASECHK.TRANS64 P0, [R0+URZ], R3 ;  /* 0x00000003000085a7 */ /* 0x000ea400080010ff */
[----:B--2---:R-:W-:Y:S05]  /*8ec0*/  @!P0 BRA `(.L_x_206) ;  /* 0xfffffffc00f08947 */ /* 0x004fea000383ffff */
[----:B------:R-:W-:Y:S05]  /*8ed0*/  BRA `(.L_x_207) ;  /* 0xffffffa800807947 */ /* 0x000fea000383ffff */
.L_x_66:
[----:B----4-:R-:W-:-:S07]  /*8ee0*/  MOV R0, UR5 ;  /* 0x0000000500007c02 */ /* 0x010fce0008000f00 */
.L_x_208:
[----:B-1----:R1:W2:Y:S02]  /*8ef0*/  SYNCS.PHASECHK.TRANS64.TRYWAIT P0, [R0+URZ], R3 ;  /* 0x00000003000075a7 */ /* 0x0022a400080011ff */
[----:B--2---:R-:W-:Y:S05]  /*8f00*/  @!P0 NANOSLEEP.SYNCS 0x989680 ;  /* 0x009896800000895d */ /* 0x004fea0003900000 */
[----:B------:R-:W2:Y:S02]  /*8f10*/  @!P0 SYNCS.PHASECHK.TRANS64 P0, [R0+URZ], R3 ;  /* 0x00000003000085a7 */ /* 0x000ea400080010ff */
[----:B--2---:R-:W-:Y:S05]  /*8f20*/  @!P0 BRA `(.L_x_208) ;  /* 0xfffffffc00f08947 */ /* 0x004fea000383ffff */
[----:B------:R-:W-:Y:S05]  /*8f30*/  BRA `(.L_x_209) ;  /* 0xffffffa8008c7947 */ /* 0x000fea000383ffff */
.L_x_67:
[----:B----4-:R-:W-:-:S07]  /*8f40*/  MOV R0, UR5 ;  /* 0x0000000500007c02 */ /* 0x010fce0008000f00 */
.L_x_210:
[----:B-1----:R1:W2:Y:S02]  /*8f50*/  SYNCS.PHASECHK.TRANS64.TRYWAIT P0, [R0+URZ], R3 ;  /* 0x00000003000075a7 */ /* 0x0022a400080011ff */
[----:B--2---:R-:W-:Y:S05]  /*8f60*/  @!P0 NANOSLEEP.SYNCS 0x989680 ;  /* 0x009896800000895d */ /* 0x004fea0003900000 */
[----:B------:R-:W2:Y:S02]  /*8f70*/  @!P0 SYNCS.PHASECHK.TRANS64 P0, [R0+URZ], R3 ;  /* 0x00000003000085a7 */ /* 0x000ea400080010ff */
[----:B--2---:R-:W-:Y:S05]  /*8f80*/  @!P0 BRA `(.L_x_210) ;  /* 0xfffffffc00f08947 */ /* 0x004fea000383ffff */
[----:B------:R-:W-:Y:S05]  /*8f90*/  BRA `(.L_x_211) ;  /* 0xffffffa800987947 */ /* 0x000fea000383ffff */
.L_x_68:
[----:B----4-:R-:W-:-:S07]  /*8fa0*/  MOV R0, UR5 ;  /* 0x0000000500007c02 */ /* 0x010fce0008000f00 */
.L_x_212:
[----:B-1----:R1:W2:Y:S02]  /*8fb0*/  SYNCS.PHASECHK.TRANS64.TRYWAIT P0, [R0+URZ], R3 ;  /* 0x00000003000075a7 */ /* 0x0022a400080011ff */
[----:B--2---:R-:W-:Y:S05]  /*8fc0*/  @!P0 NANOSLEEP.SYNCS 0x989680 ;  /* 0x009896800000895d */ /* 0x004fea0003900000 */
[----:B------:R-:W2:Y:S02]  /*8fd0*/  @!P0 SYNCS.PHASECHK.TRANS64 P0, [R0+URZ], R3 ;  /* 0x00000003000085a7 */ /* 0x000ea400080010ff */
[----:B--2---:R-:W-:Y:S05]  /*8fe0*/  @!P0 BRA `(.L_x_212) ;  /* 0xfffffffc00f08947 */ /* 0x004fea000383ffff */
[----:B------:R-:W-:Y:S05]  /*8ff0*/  BRA `(.L_x_213) ;  /* 0xffffffa800a47947 */ /* 0x000fea000383ffff */
.L_x_69:
[----:B----4-:R-:W-:-:S07]  /*9000*/  MOV R0, UR5 ;  /* 0x0000000500007c02 */ /* 0x010fce0008000f00 */
.L_x_214:
[----:B-1----:R1:W2:Y:S02]  /*9010*/  SYNCS.PHASECHK.TRANS64.TRYWAIT P0, [R0+URZ], R3 ;  /* 0x00000003000075a7 */ /* 0x0022a400080011ff */
[----:B--2---:R-:W-:Y:S05]  /*9020*/  @!P0 NANOSLEEP.SYNCS 0x989680 ;  /* 0x009896800000895d */ /* 0x004fea0003900000 */
[----:B------:R-:W2:Y:S02]  /*9030*/  @!P0 SYNCS.PHASECHK.TRANS64 P0, [R0+URZ], R3 ;  /* 0x00000003000085a7 */ /* 0x000ea400080010ff */
[----:B--2---:R-:W-:Y:S05]  /*9040*/  @!P0 BRA `(.L_x_214) ;  /* 0xfffffffc00f08947 */ /* 0x004fea000383ffff */
[----:B------:R-:W-:Y:S05]  /*9050*/  BRA `(.L_x_215) ;  /* 0xffffffa800b07947 */ /* 0x000fea000383ffff */
.L_x_70:
[----:B----4-:R-:W-:-:S07]  /*9060*/  MOV R0, UR5 ;  /* 0x0000000500007c02 */ /* 0x010fce0008000f00 */
.L_x_216:
[----:B-1----:R1:W2:Y:S02]  /*9070*/  SYNCS.PHASECHK.TRANS64.TRYWAIT P0, [R0+URZ], R3 ;  /* 0x00000003000075a7 */ /* 0x0022a400080011ff */
[----:B--2---:R-:W-:Y:S05]  /*9080*/  @!P0 NANOSLEEP.SYNCS 0x989680 ;  /* 0x009896800000895d */ /* 0x004fea0003900000 */
[----:B------:R-:W2:Y:S02]  /*9090*/  @!P0 SYNCS.PHASECHK.TRANS64 P0, [R0+URZ], R3 ;  /* 0x00000003000085a7 */ /* 0x000ea400080010ff */
[----:B--2---:R-:W-:Y:S05]  /*90a0*/  @!P0 BRA `(.L_x_216) ;  /* 0xfffffffc00f08947 */ /* 0x004fea000383ffff */
[----:B------:R-:W-:Y:S05]  /*90b0*/  BRA `(.L_x_217) ;  /* 0xffffffa800bc7947 */ /* 0x000fea000383ffff */
.L_x_71:
[----:B----4-:R-:W-:-:S07]  /*90c0*/  MOV R0, UR5 ;  /* 0x0000000500007c02 */ /* 0x010fce0008000f00 */
.L_x_218:
[----:B-1----:R1:W2:Y:S02]  /*90d0*/  SYNCS.PHASECHK.TRANS64.TRYWAIT P0, [R0+URZ], R3 ;  /* 0x00000003000075a7 */ /* 0x0022a400080011ff */
[----:B--2---:R-:W-:Y:S05]  /*90e0*/  @!P0 NANOSLEEP.SYNCS 0x989680 ;  /* 0x009896800000895d */ /* 0x004fea0003900000 */
[----:B------:R-:W2:Y:S02]  /*90f0*/  @!P0 SYNCS.PHASECHK.TRANS64 P0, [R0+URZ], R3 ;  /* 0x00000003000085a7 */ /* 0x000ea400080010ff */
[----:B--2---:R-:W-:Y:S05]  /*9100*/  @!P0 BRA `(.L_x_218) ;  /* 0xfffffffc00f08947 */ /* 0x004fea000383ffff */
[----:B------:R-:W-:Y:S05]  /*9110*/  BRA `(.L_x_219) ;  /* 0xffffffa800c87947 */ /* 0x000fea000383ffff */
.L_x_72:
[----:B----4-:R-:W-:-:S07]  /*9120*/  MOV R0, UR5 ;  /* 0x0000000500007c02 */ /* 0x010fce0008000f00 */
.L_x_220:
[----:B-1----:R1:W2:Y:S02]  /*9130*/  SYNCS.PHASECHK.TRANS64.TRYWAIT P0, [R0+URZ], R3 ;  /* 0x00000003000075a7 */ /* 0x0022a400080011ff */
[----:B--2---:R-:W-:Y:S05]  /*9140*/  @!P0 NANOSLEEP.SYNCS 0x989680 ;  /* 0x009896800000895d */ /* 0x004fea0003900000 */
[----:B------:R-:W2:Y:S02]  /*9150*/  @!P0 SYNCS.PHASECHK.TRANS64 P0, [R0+URZ], R3 ;  /* 0x00000003000085a7 */ /* 0x000ea400080010ff */
[----:B--2---:R-:W-:Y:S05]  /*9160*/  @!P0 BRA `(.L_x_220) ;  /* 0xfffffffc00f08947 */ /* 0x004fea000383ffff */
[----:B------:R-:W-:Y:S05]  /*9170*/  BRA `(.L_x_221) ;  /* 0xffffffa800d47947 */ /* 0x000fea000383ffff */
.L_x_73:
[----:B----4-:R-:W-:-:S07]  /*9180*/  MOV R0, UR5 ;  /* 0x0000000500007c02 */ /* 0x010fce0008000f00 */
.L_x_222:
[----:B-1----:R1:W2:Y:S02]  /*9190*/  SYNCS.PHASECHK.TRANS64.TRYWAIT P0, [R0+URZ], R3 ;  /* 0x00000003000075a7 */ /* 0x0022a400080011ff */
[----:B--2---:R-:W-:Y:S05]  /*91a0*/  @!P0 NANOSLEEP.SYNCS 0x989680 ;  /* 0x009896800000895d */ /* 0x004fea0003900000 */
[----:B------:R-:W2:Y:S02]  /*91b0*/  @!P0 SYNCS.PHASECHK.TRANS64 P0, [R0+URZ], R3 ;  /* 0x00000003000085a7 */ /* 0x000ea400080010ff */
[----:B--2---:R-:W-:Y:S05]  /*91c0*/  @!P0 BRA `(.L_x_222) ;  /* 0xfffffffc00f08947 */ /* 0x004fea000383ffff */
[----:B------:R-:W-:Y:S05]  /*91d0*/  BRA `(.L_x_223) ;  /* 0xffffffa800e07947 */ /* 0x000fea000383ffff */
.L_x_74:
[----:B----4-:R-:W-:-:S07]  /*91e0*/  MOV R0, UR5 ;  /* 0x0000000500007c02 */ /* 0x010fce0008000f00 */
.L_x_224:
[----:B-1----:R1:W2:Y:S02]  /*91f0*/  SYNCS.PHASECHK.TRANS64.TRYWAIT P0, [R0+URZ], R3 ;  /* 0x00000003000075a7 */ /* 0x0022a400080011ff */
[----:B--2---:R-:W-:Y:S05]  /*9200*/  @!P0 NANOSLEEP.SYNCS 0x989680 ;  /* 0x009896800000895d */ /* 0x004fea0003900000 */
[----:B------:R-:W2:Y:S02]  /*9210*/  @!P0 SYNCS.PHASECHK.TRANS64 P0, [R0+URZ], R3 ;  /* 0x00000003000085a7 */ /* 0x000ea400080010ff */
[----:B--2---:R-:W-:Y:S05]  /*9220*/  @!P0 BRA `(.L_x_224) ;  /* 0xfffffffc00f08947 */ /* 0x004fea000383ffff */
[----:B------:R-:W-:Y:S05]  /*9230*/  BRA `(.L_x_225) ;  /* 0xffffffa800ec7947 */ /* 0x000fea000383ffff */
.L_x_75:
[----:B----4-:R-:W-:-:S07]  /*9240*/  MOV R0, UR5 ;  /* 0x0000000500007c02 */ /* 0x010fce0008000f00 */
.L_x_226:
[----:B-1----:R1:W2:Y:S02]  /*9250*/  SYNCS.PHASECHK.TRANS64.TRYWAIT P0, [R0+URZ], R3 ;  /* 0x00000003000075a7 */ /* 0x0022a400080011ff */
[----:B--2---:R-:W-:Y:S05]  /*9260*/  @!P0 NANOSLEEP.SYNCS 0x989680 ;  /* 0x009896800000895d */ /* 0x004fea0003900000 */
[----:B------:R-:W2:Y:S02]  /*9270*/  @!P0 SYNCS.PHASECHK.TRANS64 P0, [R0+URZ], R3 ;  /* 0x00000003000085a7 */ /* 0x000ea400080010ff */
[----:B--2---:R-:W-:Y:S05]  /*9280*/  @!P0 BRA `(.L_x_226) ;  /* 0xfffffffc00f08947 */ /* 0x004fea000383ffff */
[----:B------:R-:W-:Y:S05]  /*9290*/  BRA `(.L_x_227) ;  /* 0xffffffa800f87947 */ /* 0x000fea000383ffff */
.L_x_76:
[----:B----4-:R-:W-:-:S07]  /*92a0*/  MOV R0, UR5 ;  /* 0x0000000500007c02 */ /* 0x010fce0008000f00 */
.L_x_228:
[----:B-1----:R1:W2:Y:S02]  /*92b0*/  SYNCS.PHASECHK.TRANS64.TRYWAIT P0, [R0+URZ], R3 ;  /* 0x00000003000075a7 */ /* 0x0022a400080011ff */
[----:B--2---:R-:W-:Y:S05]  /*92c0*/  @!P0 NANOSLEEP.SYNCS 0x989680 ;  /* 0x009896800000895d */ /* 0x004fea0003900000 */
[----:B------:R-:W2:Y:S02]  /*92d0*/  @!P0 SYNCS.PHASECHK.TRANS64 P0, [R0+URZ], R3 ;  /* 0x00000003000085a7 */ /* 0x000ea400080010ff */
[----:B--2---:R-:W-:Y:S05]  /*92e0*/  @!P0 BRA `(.L_x_228) ;  /* 0xfffffffc00f08947 */ /* 0x004fea000383ffff */
[----:B------:R-:W-:Y:S05]  /*92f0*/  BRA `(.L_x_229) ;  /* 0xffffffac00047947 */ /* 0x000fea000383ffff */
.L_x_77:
[----:B----4-:R-:W-:-:S07]  /*9300*/  MOV R0, UR5 ;  /* 0x0000000500007c02 */ /* 0x010fce0008000f00 */
.L_x_230:
[----:B-1----:R1:W2:Y:S02]  /*9310*/  SYNCS.PHASECHK.TRANS64.TRYWAIT P0, [R0+URZ], R3 ;  /* 0x00000003000075a7 */ /* 0x0022a400080011ff */
[----:B--2---:R-:W-:Y:S05]  /*9320*/  @!P0 NANOSLEEP.SYNCS 0x989680 ;  /* 0x009896800000895d */ /* 0x004fea0003900000 */
[----:B------:R-:W2:Y:S02]  /*9330*/  @!P0 SYNCS.PHASECHK.TRANS64 P0, [R0+URZ], R3 ;  /* 0x00000003000085a7 */ /* 0x000ea400080010ff */
[----:B--2---:R-:W-:Y:S05]  /*9340*/  @!P0 BRA `(.L_x_230) ;  /* 0xfffffffc00f08947 */ /* 0x004fea000383ffff */
[----:B------:R-:W-:Y:S05]  /*9350*/  BRA `(.L_x_231) ;  /* 0xffffffac00107947 */ /* 0x000fea000383ffff */
.L_x_78:
[----:B----4-:R-:W-:-:S07]  /*9360*/  MOV R0, UR5 ;  /* 0x0000000500007c02 */ /* 0x010fce0008000f00 */
.L_x_232:
[----:B-1----:R1:W2:Y:S02]  /*9370*/  SYNCS.PHASECHK.TRANS64.TRYWAIT P0, [R0+URZ], R3 ;  /* 0x00000003000075a7 */ /* 0x0022a400080011ff */
[----:B--2---:R-:W-:Y:S05]  /*9380*/  @!P0 NANOSLEEP.SYNCS 0x989680 ;  /* 0x009896800000895d */ /* 0x004fea0003900000 */
[----:B------:R-:W2:Y:S02]  /*9390*/  @!P0 SYNCS.PHASECHK.TRANS64 P0, [R0+URZ], R3 ;  /* 0x00000003000085a7 */ /* 0x000ea400080010ff */
[----:B--2---:R-:W-:Y:S05]  /*93a0*/  @!P0 BRA `(.L_x_232) ;  /* 0xfffffffc00f08947 */ /* 0x004fea000383ffff */
[----:B------:R-:W-:Y:S05]  /*93b0*/  BRA `(.L_x_233) ;  /* 0xffffffac001c7947 */ /* 0x000fea000383ffff */
.L_x_79:
[----:B----4-:R-:W-:-:S07]  /*93c0*/  MOV R0, UR5 ;  /* 0x0000000500007c02 */ /* 0x010fce0008000f00 */
.L_x_234:
[----:B-1----:R1:W2:Y:S02]  /*93d0*/  SYNCS.PHASECHK.TRANS64.TRYWAIT P0, [R0+URZ], R3 ;  /* 0x00000003000075a7 */ /* 0x0022a400080011ff */
[----:B--2---:R-:W-:Y:S05]  /*93e0*/  @!P0 NANOSLEEP.SYNCS 0x989680 ;  /* 0x009896800000895d */ /* 0x004fea0003900000 */
[----:B------:R-:W2:Y:S02]  /*93f0*/  @!P0 SYNCS.PHASECHK.TRANS64 P0, [R0+URZ], R3 ;  /* 0x00000003000085a7 */ /* 0x000ea400080010ff */
[----:B--2---:R-:W-:Y:S05]  /*9400*/  @!P0 BRA `(.L_x_234) ;  /* 0xfffffffc00f08947 */ /* 0x004fea000383ffff */
[----:B------:R-:W-:Y:S05]  /*9410*/  BRA `(.L_x_235) ;  /* 0xffffffac00287947 */ /* 0x000fea000383ffff */
.L_x_80:
[----:B----4-:R-:W-:-:S07]  /*9420*/  MOV R0, UR5 ;  /* 0x0000000500007c02 */ /* 0x010fce0008000f00 */
.L_x_236:
[----:B-1----:R1:W2:Y:S02]  /*9430*/  SYNCS.PHASECHK.TRANS64.TRYWAIT P0, [R0+URZ], R3 ;  /* 0x00000003000075a7 */ /* 0x0022a400080011ff */
[----:B--2---:R-:W-:Y:S05]  /*9440*/  @!P0 NANOSLEEP.SYNCS 0x989680 ;  /* 0x009896800000895d */ /* 0x004fea0003900000 */
[----:B------:R-:W2:Y:S02]  /*9450*/  @!P0 SYNCS.PHASECHK.TRANS64 P0, [R0+URZ], R3 ;  /* 0x00000003000085a7 */ /* 0x000ea400080010ff */
[----:B--2---:R-:W-:Y:S05]  /*9460*/  @!P0 BRA `(.L_x_236) ;  /* 0xfffffffc00f08947 */ /* 0x004fea000383ffff */
[----:B------:R-:W-:Y:S05]  /*9470*/  BRA `(.L_x_237) ;  /* 0xffffffac00347947 */ /* 0x000fea000383ffff */
.L_x_81:
[----:B----4-:R-:W-:-:S07]  /*9480*/  MOV R0, UR5 ;  /* 0x0000000500007c02 */ /* 0x010fce0008000f00 */
.L_x_238:
[----:B-1----:R1:W2:Y:S02]  /*9490*/  SYNCS.PHASECHK.TRANS64.TRYWAIT P0, [R0+URZ], R3 ;  /* 0x00000003000075a7 */ /* 0x0022a400080011ff */
[----:B--2---:R-:W-:Y:S05]  /*94a0*/  @!P0 NANOSLEEP.SYNCS 0x989680 ;  /* 0x009896800000895d */ /* 0x004fea0003900000 */
[----:B------:R-:W2:Y:S02]  /*94b0*/  @!P0 SYNCS.PHASECHK.TRANS64 P0, [R0+URZ], R3 ;  /* 0x00000003000085a7 */ /* 0x000ea400080010ff */
[----:B--2---:R-:W-:Y:S05]  /*94c0*/  @!P0 BRA `(.L_x_238) ;  /* 0xfffffffc00f08947 */ /* 0x004fea000383ffff */
[----:B------:R-:W-:Y:S05]  /*94d0*/  BRA `(.L_x_239) ;  /* 0xffffffac00407947 */ /* 0x000fea000383ffff */
.L_x_82:
[----:B----4-:R-:W-:-:S07]  /*94e0*/  MOV R0, UR5 ;  /* 0x0000000500007c02 */ /* 0x010fce0008000f00 */
.L_x_240:
[----:B-1----:R1:W2:Y:S02]  /*94f0*/  SYNCS.PHASECHK.TRANS64.TRYWAIT P0, [R0+URZ], R3 ;  /* 0x00000003000075a7 */ /* 0x0022a400080011ff */
[----:B--2---:R-:W-:Y:S05]  /*9500*/  @!P0 NANOSLEEP.SYNCS 0x989680 ;  /* 0x009896800000895d */ /* 0x004fea0003900000 */
[----:B------:R-:W2:Y:S02]  /*9510*/  @!P0 SYNCS.PHASECHK.TRANS64 P0, [R0+URZ], R3 ;  /* 0x00000003000085a7 */ /* 0x000ea400080010ff */
[----:B--2---:R-:W-:Y:S05]  /*9520*/  @!P0 BRA `(.L_x_240) ;  /* 0xfffffffc00f08947 */ /* 0x004fea000383ffff */
[----:B------:R-:W-:Y:S05]  /*9530*/  BRA `(.L_x_241) ;  /* 0xffffffac004c7947 */ /* 0x000fea000383ffff */
.L_x_83:
[----:B----4-:R-:W-:-:S07]  /*9540*/  MOV R0, UR5 ;  /* 0x0000000500007c02 */ /* 0x010fce0008000f00 */
.L_x_242:
[----:B-1----:R1:W2:Y:S02]  /*9550*/  SYNCS.PHASECHK.TRANS64.TRYWAIT P0, [R0+URZ], R3 ;  /* 0x00000003000075a7 */ /* 0x0022a400080011ff */
[----:B--2---:R-:W-:Y:S05]  /*9560*/  @!P0 NANOSLEEP.SYNCS 0x989680 ;  /* 0x009896800000895d */ /* 0x004fea0003900000 */
[----:B------:R-:W2:Y:S02]  /*9570*/  @!P0 SYNCS.PHASECHK.TRANS64 P0, [R0+URZ], R3 ;  /* 0x00000003000085a7 */ /* 0x000ea400080010ff */
[----:B--2---:R-:W-:Y:S05]  /*9580*/  @!P0 BRA `(.L_x_242) ;  /* 0xfffffffc00f08947 */ /* 0x004fea000383ffff */
[----:B------:R-:W-:Y:S05]  /*9590*/  BRA `(.L_x_243) ;  /* 0xffffffac00587947 */ /* 0x000fea000383ffff */
.L_x_84:
[----:B----4-:R-:W-:-:S07]  /*95a0*/  MOV R0, UR5 ;  /* 0x0000000500007c02 */ /* 0x010fce0008000f00 */
.L_x_244:
[----:B-1----:R1:W2:Y:S02]  /*95b0*/  SYNCS.PHASECHK.TRANS64.TRYWAIT P0, [R0+URZ], R3 ;  /* 0x00000003000075a7 */ /* 0x0022a400080011ff */
[----:B--2---:R-:W-:Y:S05]  /*95c0*/  @!P0 NANOSLEEP.SYNCS 0x989680 ;  /* 0x009896800000895d */ /* 0x004fea0003900000 */
[----:B------:R-:W2:Y:S02]  /*95d0*/  @!P0 SYNCS.PHASECHK.TRANS64 P0, [R0+URZ], R3 ;  /* 0x00000003000085a7 */ /* 0x000ea400080010ff */
[----:B--2---:R-:W-:Y:S05]  /*95e0*/  @!P0 BRA `(.L_x_244) ;  /* 0xfffffffc00f08947 */ /* 0x004fea000383ffff */
[----:B------:R-:W-:Y:S05]  /*95f0*/  BRA `(.L_x_245) ;  /* 0xffffffac00647947 */ /* 0x000fea000383ffff */
.L_x_85:
[----:B----4-:R-:W-:-:S07]  /*9600*/  MOV R0, UR5 ;  /* 0x0000000500007c02 */ /* 0x010fce0008000f00 */
.L_x_246:
[----:B-1----:R1:W2:Y:S02]  /*9610*/  SYNCS.PHASECHK.TRANS64.TRYWAIT P0, [R0+URZ], R3 ;  /* 0x00000003000075a7 */ /* 0x0022a400080011ff */
[----:B--2---:R-:W-:Y:S05]  /*9620*/  @!P0 NANOSLEEP.SYNCS 0x989680 ;  /* 0x009896800000895d */ /* 0x004fea0003900000 */
[----:B------:R-:W2:Y:S02]  /*9630*/  @!P0 SYNCS.PHASECHK.TRANS64 P0, [R0+URZ], R3 ;  /* 0x00000003000085a7 */ /* 0x000ea400080010ff */
[----:B--2---:R-:W-:Y:S05]  /*9640*/  @!P0 BRA `(.L_x_246) ;  /* 0xfffffffc00f08947 */ /* 0x004fea000383ffff */
[----:B------:R-:W-:Y:S05]  /*9650*/  BRA `(.L_x_247) ;  /* 0xffffffac00707947 */ /* 0x000fea000383ffff */
.L_x_86:
[----:B----4-:R-:W-:-:S07]  /*9660*/  MOV R0, UR5 ;  /* 0x0000000500007c02 */ /* 0x010fce0008000f00 */
.L_x_248:
[----:B-1----:R1:W2:Y:S02]  /*9670*/  SYNCS.PHASECHK.TRANS64.TRYWAIT P0, [R0+URZ], R3 ;  /* 0x00000003000075a7 */ /* 0x0022a400080011ff */
[----:B--2---:R-:W-:Y:S05]  /*9680*/  @!P0 NANOSLEEP.SYNCS 0x989680 ;  /* 0x009896800000895d */ /* 0x004fea0003900000 */
[----:B------:R-:W2:Y:S02]  /*9690*/  @!P0 SYNCS.PHASECHK.TRANS64 P0, [R0+URZ], R3 ;  /* 0x00000003000085a7 */ /* 0x000ea400080010ff */
[----:B--2---:R-:W-:Y:S05]  /*96a0*/  @!P0 BRA `(.L_x_248) ;  /* 0xfffffffc00f08947 */ /* 0x004fea000383ffff */
[----:B------:R-:W-:Y:S05]  /*96b0*/  BRA `(.L_x_249) ;  /* 0xffffffac007c7947 */ /* 0x000fea000383ffff */
.L_x_87:
[----:B----4-:R-:W-:-:S07]  /*96c0*/  MOV R0, UR5 ;  /* 0x0000000500007c02 */ /* 0x010fce0008000f00 */
.L_x_250:
[----:B-1----:R1:W2:Y:S02]  /*96d0*/  SYNCS.PHASECHK.TRANS64.TRYWAIT P0, [R0+URZ], R3 ;  /* 0x00000003000075a7 */ /* 0x0022a400080011ff */
[----:B--2---:R-:W-:Y:S05]  /*96e0*/  @!P0 NANOSLEEP.SYNCS 0x989680 ;  /* 0x009896800000895d */ /* 0x004fea0003900000 */
[----:B------:R-:W2:Y:S02]  /*96f0*/  @!P0 SYNCS.PHASECHK.TRANS64 P0, [R0+URZ], R3 ;  /* 0x00000003000085a7 */ /* 0x000ea400080010ff */
[----:B--2---:R-:W-:Y:S05]  /*9700*/  @!P0 BRA `(.L_x_250) ;  /* 0xfffffffc00f08947 */ /* 0x004fea000383ffff */
[----:B------:R-:W-:Y:S05]  /*9710*/  BRA `(.L_x_251) ;  /* 0xffffffac00887947 */ /* 0x000fea000383ffff */
.L_x_88:
[----:B----4-:R-:W-:-:S07]  /*9720*/  MOV R0, UR5 ;  /* 0x0000000500007c02 */ /* 0x010fce0008000f00 */
.L_x_252:
[----:B-1----:R1:W2:Y:S02]  /*9730*/  SYNCS.PHASECHK.TRANS64.TRYWAIT P0, [R0+URZ], R3 ;  /* 0x00000003000075a7 */ /* 0x0022a400080011ff */
[----:B--2---:R-:W-:Y:S05]  /*9740*/  @!P0 NANOSLEEP.SYNCS 0x989680 ;  /* 0x009896800000895d */ /* 0x004fea0003900000 */
[----:B------:R-:W2:Y:S02]  /*9750*/  @!P0 SYNCS.PHASECHK.TRANS64 P0, [R0+URZ], R3 ;  /* 0x00000003000085a7 */ /* 0x000ea400080010ff */
[----:B--2---:R-:W-:Y:S05]  /*9760*/  @!P0 BRA `(.L_x_252) ;  /* 0xfffffffc00f08947 */ /* 0x004fea000383ffff */
[----:B------:R-:W-:Y:S05]  /*9770*/  BRA `(.L_x_253) ;  /* 0xffffffac00947947 */ /* 0x000fea000383ffff */
.L_x_89:
[----:B----4-:R-:W-:-:S07]  /*9780*/  MOV R0, UR5 ;  /* 0x0000000500007c02 */ /* 0x010fce0008000f00 */
.L_x_254:
[----:B-1----:R1:W2:Y:S02]  /*9790*/  SYNCS.PHASECHK.TRANS64.TRYWAIT P0, [R0+URZ], R3 ;  /* 0x00000003000075a7 */ /* 0x0022a400080011ff */
[----:B--2---:R-:W-:Y:S05]  /*97a0*/  @!P0 NANOSLEEP.SYNCS 0x989680 ;  /* 0x009896800000895d */ /* 0x004fea0003900000 */
[----:B------:R-:W2:Y:S02]  /*97b0*/  @!P0 SYNCS.PHASECHK.TRANS64 P0, [R0+URZ], R3 ;  /* 0x00000003000085a7 */ /* 0x000ea400080010ff */
[----:B--2---:R-:W-:Y:S05]  /*97c0*/  @!P0 BRA `(.L_x_254) ;  /* 0xfffffffc00f08947 */ /* 0x004fea000383ffff */
[----:B------:R-:W-:Y:S05]  /*97d0*/  BRA `(.L_x_255) ;  /* 0xffffffac00a07947 */ /* 0x000fea000383ffff */
.L_x_92:
[----:B-1----:R1:W2:Y:S02]  /*97e0*/  SYNCS.PHASECHK.TRANS64.TRYWAIT P0, [R0+URZ+0x3e0], R5 ;  /* 0x0003e005000075a7 */ /* 0x0022a400080011ff */
[----:B--2---:R-:W-:Y:S05]  /*97f0*/  @!P0 NANOSLEEP.SYNCS 0x989680 ;  /* 0x009896800000895d */ /* 0x004fea0003900000 */
[----:B------:R-:W2:Y:S02]  /*9800*/  @!P0 SYNCS.PHASECHK.TRANS64 P0, [R0+URZ+0x3e0], R5 ;  /* 0x0003e005000085a7 */ /* 0x000ea400080010ff */
[----:B--2---:R-:W-:Y:S05]  /*9810*/  @!P0 BRA `(.L_x_92) ;  /* 0xfffffffc00f08947 */ /* 0x004fea000383ffff */
[----:B------:R-:W-:Y:S05]  /*9820*/  BRA `(.L_x_256) ;  /* 0xffffffac00fc7947 */ /* 0x000fea000383ffff */
.L_x_93:
[----:B------:R-:W-:-:S07]  /*9830*/  MOV R0, UR5 ;  /* 0x0000000500007c02 */ /* 0x000fce0008000f00 */
.L_x_257:
[----:B-1----:R1:W2:Y:S02]  /*9840*/  SYNCS.PHASECHK.TRANS64.TRYWAIT P0, [R0+URZ+0x390], R5 ;  /* 0x00039005000075a7 */ /* 0x0022a400080011ff */
[----:B--2---:R-:W-:Y:S05]  /*9850*/  @!P0 NANOSLEEP.SYNCS 0x989680 ;  /* 0x009896800000895d */ /* 0x004fea0003900000 */
[----:B------:R-:W2:Y:S02]  /*9860*/  @!P0 SYNCS.PHASECHK.TRANS64 P0, [R0+URZ+0x390], R5 ;  /* 0x00039005000085a7 */ /* 0x000ea400080010ff */
[----:B--2---:R-:W-:Y:S05]  /*9870*/  @!P0 BRA `(.L_x_257) ;  /* 0xfffffffc00f08947 */ /* 0x004fea000383ffff */
[----:B------:R-:W-:Y:S05]  /*9880*/  BRA `(.L_x_258) ;  /* 0xffffffb0000c7947 */ /* 0x000fea000383ffff */
.L_x_94:
[----:B-1----:R1:W2:Y:S02]  /*9890*/  SYNCS.PHASECHK.TRANS64.TRYWAIT P1, [R0+URZ+0x380], R5 ;  /* 0x00038005000075a7 */ /* 0x0022a400080211ff */
[----:B--2---:R-:W-:Y:S05]  /*98a0*/  @!P1 NANOSLEEP.SYNCS 0x989680 ;  /* 0x009896800000995d */ /* 0x004fea0003900000 */
[----:B------:R-:W2:Y:S02]  /*98b0*/  @!P1 SYNCS.PHASECHK.TRANS64 P1, [R0+URZ+0x380], R5 ;  /* 0x00038005000095a7 */ /* 0x000ea400080210ff */
[----:B--2---:R-:W-:Y:S05]  /*98c0*/  @!P1 BRA `(.L_x_94) ;  /* 0xfffffffc00f09947 */ /* 0x004fea000383ffff */
[----:B------:R-:W-:Y:S05]  /*98d0*/  BRA `(.L_x_259) ;  /* 0xffffffb0003c7947 */ /* 0x000fea000383ffff */
.L_x_97:
[----:B------:R-:W-:-:S07]  /*98e0*/  MOV R0, UR5 ;  /* 0x0000000500007c02 */ /* 0x000fce0008000f00 */
.L_x_260:
[----:B-1----:R1:W2:Y:S02]  /*98f0*/  SYNCS.PHASECHK.TRANS64.TRYWAIT P0, [R0+URZ+0x390], R3 ;  /* 0x00039003000075a7 */ /* 0x0022a400080011ff */
[----:B--2---:R-:W-:Y:S05]  /*9900*/  @!P0 NANOSLEEP.SYNCS 0x989680 ;  /* 0x009896800000895d */ /* 0x004fea0003900000 */
[----:B------:R-:W2:Y:S02]  /*9910*/  @!P0 SYNCS.PHASECHK.TRANS64 P0, [R0+URZ+0x390], R3 ;  /* 0x00039003000085a7 */ /* 0x000ea400080010ff */
[----:B--2---:R-:W-:Y:S05]  /*9920*/  @!P0 BRA `(.L_x_260) ;  /* 0xfffffffc00f08947 */ /* 0x004fea000383ffff */
[----:B------:R-:W-:Y:S05]  /*9930*/  BRA `(.L_x_96) ;  /* 0xffffffb000907947 */ /* 0x000fea000383ffff */
.L_x_104:
[----:B-1----:R1:W2:Y:S02]  /*9940*/  SYNCS.PHASECHK.TRANS64.TRYWAIT P1, [R0+URZ+0x380], R5 ;  /* 0x00038005000075a7 */ /* 0x0022a400080211ff */
[----:B--2---:R-:W-:Y:S05]  /*9950*/  @!P1 NANOSLEEP.SYNCS 0x989680 ;  /* 0x009896800000995d */ /* 0x004fea0003900000 */
[----:B------:R-:W2:Y:S02]  /*9960*/  @!P1 SYNCS.PHASECHK.TRANS64 P1, [R0+URZ+0x380], R5 ;  /* 0x00038005000095a7 */ /* 0x000ea400080210ff */
[----:B--2---:R-:W-:Y:S05]  /*9970*/  @!P1 BRA `(.L_x_104) ;  /* 0xfffffffc00f09947 */ /* 0x004fea000383ffff */
[----:B------:R-:W-:Y:S05]  /*9980*/  BRA `(.L_x_261) ;  /* 0xffffffb400e87947 */ /* 0x000fea000383ffff */
.L_x_105:
[----:B------:R-:W-:-:S07]  /*9990*/  MOV R3, UR9 ;  /* 0x0000000900037c02 */ /* 0x000fce0008000f00 */
.L_x_262:
[----:B-1----:R1:W2:Y:S02]  /*99a0*/  SYNCS.PHASECHK.TRANS64.TRYWAIT P0, [R3+URZ+0x3c0], R0 ;  /* 0x0003c000030075a7 */ /* 0x0022a400080011ff */
[----:B--2---:R-:W-:Y:S05]  /*99b0*/  @!P0 NANOSLEEP.SYNCS 0x989680 ;  /* 0x009896800000895d */ /* 0x004fea0003900000 */
[----:B------:R-:W2:Y:S02]  /*99c0*/  @!P0 SYNCS.PHASECHK.TRANS64 P0, [R3+URZ+0x3c0], R0 ;  /* 0x0003c000030085a7 */ /* 0x000ea400080010ff */
[----:B--2---:R-:W-:Y:S05]  /*99d0*/  @!P0 BRA `(.L_x_262) ;  /* 0xfffffffc00f08947 */ /* 0x004fea000383ffff */
[----:B------:R-:W-:Y:S05]  /*99e0*/  BRA `(.L_x_263) ;  /* 0xffffffb8001c7947 */ /* 0x000fea000383ffff */
.L_x_108:
[----:B------:R-:W-:Y:S07]  /*99f0*/  MOV R0, UR7 ;  /* 0x0000000700007c02 */ /* 0x000fee0008000f00 */
.L_x_264:
[----:B-1----:R1:W2:Y:S02]  /*9a00*/  SYNCS.PHASECHK.TRANS64.TRYWAIT P0, [R0+URZ], R3 ;  /* 0x00000003000075a7 */ /* 0x0022a400080011ff */
[----:B--2---:R-:W-:Y:S05]  /*9a10*/  @!P0 NANOSLEEP.SYNCS 0x989680 ;  /* 0x009896800000895d */ /* 0x004fea0003900000 */
[----:B------:R-:W2:Y:S02]  /*9a20*/  @!P0 SYNCS.PHASECHK.TRANS64 P0, [R0+URZ], R3 ;  /* 0x00000003000085a7 */ /* 0x000ea400080010ff */
[----:B--2---:R-:W-:Y:S05]  /*9a30*/  @!P0 BRA `(.L_x_264) ;  /* 0xfffffffc00f08947 */ /* 0x004fea000383ffff */
[----:B------:R-:W-:Y:S05]  /*9a40*/  BRA `(.L_x_107) ;  /* 0xffffffb800547947 */ /* 0x000fea000383ffff */
.L_x_111:
[----:B------:R-:W-:-:S07]  /*9a50*/  MOV R0, UR5 ;  /* 0x0000000500007c02 */ /* 0x000fce0008000f00 */
.L_x_265:
[----:B--2---:R2:W3:Y:S02]  /*9a60*/  SYNCS.PHASECHK.TRANS64.TRYWAIT P0, [R0+URZ], R3 ;  /* 0x00000003000075a7 */ /* 0x0044e400080011ff */
[----:B---3--:R-:W-:Y:S05]  /*9a70*/  @!P0 NANOSLEEP.SYNCS 0x989680 ;  /* 0x009896800000895d */ /* 0x008fea0003900000 */
[----:B------:R-:W3:Y:S02]  /*9a80*/  @!P0 SYNCS.PHASECHK.TRANS64 P0, [R0+URZ], R3 ;  /* 0x00000003000085a7 */ /* 0x000ee400080010ff */
[----:B---3--:R-:W-:Y:S05]  /*9a90*/  @!P0 BRA `(.L_x_265) ;  /* 0xfffffffc00f08947 */ /* 0x008fea000383ffff */
[----:B------:R-:W-:Y:S05]  /*9aa0*/  BRA `(.L_x_266) ;  /* 0xffffffb800f47947 */ /* 0x000fea000383ffff */
.L_x_112:
[----:B------:R-:W-:-:S07]  /*9ab0*/  MOV R0, UR5 ;  /* 0x0000000500007c02 */ /* 0x000fce0008000f00 */
.L_x_267:
[----:B--2---:R2:W3:Y:S02]  /*9ac0*/  SYNCS.PHASECHK.TRANS64.TRYWAIT P0, [R0+URZ], R3 ;  /* 0x00000003000075a7 */ /* 0x0044e400080011ff */
[----:B---3--:R-:W-:Y:S05]  /*9ad0*/  @!P0 NANOSLEEP.SYNCS 0x989680 ;  /* 0x009896800000895d */ /* 0x008fea0003900000 */
[----:B------:R-:W3:Y:S02]  /*9ae0*/  @!P0 SYNCS.PHASECHK.TRANS64 P0, [R0+URZ], R3 ;  /* 0x00000003000085a7 */ /* 0x000ee400080010ff */
[----:B---3--:R-:W-:Y:S05]  /*9af0*/  @!P0 BRA `(.L_x_267) ;  /* 0xfffffffc00f08947 */ /* 0x008fea000383ffff */
[----:B------:R-:W-:Y:S05]  /*9b00*/  BRA `(.L_x_268) ;  /* 0xffffffbc00007947 */ /* 0x000fea000383ffff */
.L_x_113:
[----:B------:R-:W-:-:S07]  /*9b10*/  MOV R0, UR5 ;  /* 0x0000000500007c02 */ /* 0x000fce0008000f00 */
.L_x_269:
[----:B--2---:R2:W3:Y:S02]  /*9b20*/  SYNCS.PHASECHK.TRANS64.TRYWAIT P0, [R0+URZ], R3 ;  /* 0x00000003000075a7 */ /* 0x0044e400080011ff */
[----:B---3--:R-:W-:Y:S05]  /*9b30*/  @!P0 NANOSLEEP.SYNCS 0x989680 ;  /* 0x009896800000895d */ /* 0x008fea0003900000 */
[----:B------:R-:W3:Y:S02]  /*9b40*/  @!P0 SYNCS.PHASECHK.TRANS64 P0, [R0+URZ], R3 ;  /* 0x00000003000085a7 */ /* 0x000ee400080010ff */
[----:B---3--:R-:W-:Y:S05]  /*9b50*/  @!P0 BRA `(.L_x_269) ;  /* 0xfffffffc00f08947 */ /* 0x008fea000383ffff */
[----:B------:R-:W-:Y:S05]  /*9b60*/  BRA `(.L_x_270) ;  /* 0xffffffbc000c7947 */ /* 0x000fea000383ffff */
.L_x_114:
[----:B------:R-:W-:-:S07]  /*9b70*/  MOV R0, UR7 ;  /* 0x0000000700007c02 */ /* 0x000fce0008000f00 */
.L_x_271:
[----:B--2---:R2:W3:Y:S02]  /*9b80*/  SYNCS.PHASECHK.TRANS64.TRYWAIT P0, [R0+URZ], R3 ;  /* 0x00000003000075a7 */ /* 0x0044e400080011ff */
[----:B---3--:R-:W-:Y:S05]  /*9b90*/  @!P0 NANOSLEEP.SYNCS 0x989680 ;  /* 0x009896800000895d */ /* 0x008fea0003900000 */
[----:B------:R-:W3:Y:S02]  /*9ba0*/  @!P0 SYNCS.PHASECHK.TRANS64 P0, [R0+URZ], R3 ;  /* 0x00000003000085a7 */ /* 0x000ee400080010ff */
[----:B---3--:R-:W-:Y:S05]  /*9bb0*/  @!P0 BRA `(.L_x_271) ;  /* 0xfffffffc00f08947 */ /* 0x008fea000383ffff */
[----:B------:R-:W-:Y:S05]  /*9bc0*/  BRA `(.L_x_272) ;  /* 0xffffffbc00187947 */ /* 0x000fea000383ffff */
.L_x_119:
[----:B---3--:R3:W1:Y:S02]  /*9bd0*/  SYNCS.PHASECHK.TRANS64.TRYWAIT P0, [R0+URZ+0x380], R3 ;  /* 0x00038003000075a7 */ /* 0x00866400080011ff */
[----:B-1----:R-:W-:Y:S05]  /*9be0*/  @!P0 NANOSLEEP.SYNCS 0x989680 ;  /* 0x009896800000895d */ /* 0x002fea0003900000 */
[----:B------:R-:W1:Y:S02]  /*9bf0*/  @!P0 SYNCS.PHASECHK.TRANS64 P0, [R0+URZ+0x380], R3 ;  /* 0x00038003000085a7 */ /* 0x000e6400080010ff */
[----:B-1----:R-:W-:Y:S05]  /*9c00*/  @!P0 BRA `(.L_x_119) ;  /* 0xfffffffc00f08947 */ /* 0x002fea000383ffff */
[----:B------:R-:W-:Y:S05]  /*9c10*/  BRA `(.L_x_273) ;  /* 0xffffffc000147947 */ /* 0x000fea000383ffff */
.L_x_122:
[----:B------:R-:W-:Y:S07]  /*9c20*/  MOV R0, UR6 ;  /* 0x0000000600007c02 */ /* 0x000fee0008000f00 */
.L_x_274:
[----:B-1----:R1:W3:Y:S02]  /*9c30*/  SYNCS.PHASECHK.TRANS64.TRYWAIT P0, [R0+URZ+0x378], R3 ;  /* 0x00037803000075a7 */ /* 0x0022e400080011ff */
[----:B---3--:R-:W-:Y:S05]  /*9c40*/  @!P0 NANOSLEEP.SYNCS 0x989680 ;  /* 0x009896800000895d */ /* 0x008fea0003900000 */
[----:B------:R-:W3:Y:S02]  /*9c50*/  @!P0 SYNCS.PHASECHK.TRANS64 P0, [R0+URZ+0x378], R3 ;  /* 0x00037803000085a7 */ /* 0x000ee400080010ff */
[----:B---3--:R-:W-:Y:S05]  /*9c60*/  @!P0 BRA `(.L_x_274) ;  /* 0xfffffffc00f08947 */ /* 0x008fea000383ffff */
[----:B------:R-:W-:Y:S05]  /*9c70*/  BRA `(.L_x_121) ;  /* 0xffffffc400007947 */ /* 0x000fea000383ffff */
.L_x_125:
[----:B------:R-:W-:Y:S07]  /*9c80*/  MOV R3, UR6 ;  /* 0x0000000600037c02 */ /* 0x000fee0008000f00 */
.L_x_275:
[----:B-1----:R1:W2:Y:S02]  /*9c90*/  SYNCS.PHASECHK.TRANS64.TRYWAIT P2, [R3+URZ+0x368], R26 ;  /* 0x0003681a030075a7 */ /* 0x0022a400080411ff */
[----:B--2---:R-:W-:Y:S05]  /*9ca0*/  @!P2 NANOSLEEP.SYNCS 0x989680 ;  /* 0x009896800000a95d */ /* 0x004fea0003900000 */
[----:B------:R-:W2:Y:S02]  /*9cb0*/  @!P2 SYNCS.PHASECHK.TRANS64 P2, [R3+URZ+0x368], R26 ;  /* 0x0003681a0300a5a7 */ /* 0x000ea400080410ff */
[----:B--2---:R-:W-:Y:S05]  /*9cc0*/  @!P2 BRA `(.L_x_275) ;  /* 0xfffffffc00f0a947 */ /* 0x004fea000383ffff */
[----:B------:R-:W-:Y:S05]  /*9cd0*/  BRA `(.L_x_276) ;  /* 0xffffffc400947947 */ /* 0x000fea000383ffff */
.L_x_128:
[----:B--2---:R2:W4:Y:S02]  /*9ce0*/  SYNCS.PHASECHK.TRANS64.TRYWAIT P0, [R0+URZ+0x380], R3 ;  /* 0x00038003000075a7 */ /* 0x00452400080011ff */
[----:B----4-:R-:W-:Y:S05]  /*9cf0*/  @!P0 NANOSLEEP.SYNCS 0x989680 ;  /* 0x009896800000895d */ /* 0x010fea0003900000 */
[----:B------:R-:W4:Y:S02]  /*9d00*/  @!P0 SYNCS.PHASECHK.TRANS64 P0, [R0+URZ+0x380], R3 ;  /* 0x00038003000085a7 */ /* 0x000f2400080010ff */
[----:B----4-:R-:W-:Y:S05]  /*9d10*/  @!P0 BRA `(.L_x_128) ;  /* 0xfffffffc00f08947 */ /* 0x010fea000383ffff */
[----:B------:R-:W-:Y:S05]  /*9d20*/  BRA `(.L_x_277) ;  /* 0xffffffc800f07947 */ /* 0x000fea000383ffff */
.L_x_139:
[----:B-1----:R-:W-:Y:S04]  /*9d30*/  MOV R0, UR43 ;  /* 0x0000002b00007c02 */ /* 0x002fe80008000f00 */
[----:B------:R1:W2:Y:S03]  /*9d40*/  SYNCS.PHASECHK.TRANS64.TRYWAIT P1, [R0+URZ+0x360], R3 ;  /* 0x00036003000075a7 */ /* 0x0002a600080211ff */
[----:B--2---:R-:W-:Y:S05]  /*9d50*/  @!P1 NANOSLEEP.SYNCS 0x989680 ;  /* 0x009896800000995d */ /* 0x004fea0003900000 */
[----:B------:R-:W2:Y:S02]  /*9d60*/  @!P1 SYNCS.PHASECHK.TRANS64 P1, [R0+URZ+0x360], R3 ;  /* 0x00036003000095a7 */ /* 0x000ea400080210ff */
[----:B--2---:R-:W-:Y:S05]  /*9d70*/  @!P1 BRA `(.L_x_139) ;  /* 0xfffffffc00ec9947 */ /* 0x004fea000383ffff */
[----:B------:R-:W-:Y:S05]  /*9d80*/  BRA `(.L_x_138) ;  /* 0xffffffd400e47947 */ /* 0x000fea000383ffff */
.L_x_141:
[----:B-1----:R1:W4:Y:S02]  /*9d90*/  SYNCS.PHASECHK.TRANS64.TRYWAIT P1, [R92+URZ+0x3a0], R7 ;  /* 0x0003a0075c0075a7 */ /* 0x00232400080211ff */
[----:B----4-:R-:W-:Y:S05]  /*9da0*/  @!P1 NANOSLEEP.SYNCS 0x989680 ;  /* 0x009896800000995d */ /* 0x010fea0003900000 */
[----:B------:R-:W4:Y:S02]  /*9db0*/  @!P1 SYNCS.PHASECHK.TRANS64 P1, [R92+URZ+0x3a0], R7 ;  /* 0x0003a0075c0095a7 */ /* 0x000f2400080210ff */
[----:B----4-:R-:W-:Y:S05]  /*9dc0*/  @!P1 BRA `(.L_x_141) ;  /* 0xfffffffc00f09947 */ /* 0x010fea000383ffff */
[----:B------:R-:W-:Y:S05]  /*9dd0*/  BRA `(.L_x_140) ;  /* 0xffffffd800207947 */ /* 0x000fea000383ffff */
        .weak           $__internal_0_$__cuda_sm10x_tcgen05_guardrail_trap_col_being_dealloced_not_returned_by_alloc
        .type           $__internal_0_$__cuda_sm10x_tcgen05_guardrail_trap_col_being_dealloced_not_returned_by_alloc,@function
        .size           $__internal_0_$__cuda_sm10x_tcgen05_guardrail_trap_col_being_dealloced_not_returned_by_alloc,($__internal_1_$__cuda_sm10x_tcgen05_guardrail_trap_phase_invalid_during_alloc - $__internal_0_$__cuda_sm10x_tcgen05_guardrail_trap_col_being_dealloced_not_returned_by_alloc)
$__internal_0_$__cuda_sm10x_tcgen05_guardrail_trap_col_being_dealloced_not_returned_by_alloc:
[----:B------:R-:W-:Y:S05]  /*9de0*/  BPT.TRAP 0x1 ;  /* 0x000000040000795c */ /* 0x000fea0000300000 */
[----:B------:R-:W-:-:S04]  /*9df0*/  HFMA2 R3, -RZ, RZ, 0, 0 ;  /* 0x00000000ff037431 */ /* 0x000fc800000001ff */
[----:B------:R-:W-:Y:S05]  /*9e00*/  RET.REL.NODEC R2 `(_ZN7cutlass13device_kernelINS_4gemm6kernel13GemmUniversalIN4cute5tupleIJiiiiEEENS1_10collective13CollectiveMmaINS1_35MainloopSm100TmaUmmaWarpSpecializedILi54ELi2ELi4ENS5_IJNS4_1CILi1EEESB_SB_EEEEENS5_IJNSA_ILi64EEESE_NSA_ILi32EEEEEENS_12float_e5m2_tENS5_IJlSB_lEEESH_SI_NS4_8TiledMMAINS4_8MMA_AtomIJNS4_10MMA_TraitsINS4_19SM100_MMA_F8F6F4_SSEJSH_SH_fSE_SE_NS4_17integral_constantINS4_4UMMA5MajorELSP_0EEESQ_NSN_INSO_7ScaleInELSR_0EEESS_EEEEEENS4_6LayoutISC_NS5_IJNSA_ILi0EEESW_SW_EEEEENS5_IJNS4_10UnderscoreESZ_SZ_EEEEENS4_13SM90_TMA_LOADENS4_14ComposedLayoutINS4_7SwizzleILi1ELi4ELi3EEENS4_18smem_ptr_flag_bitsILi8EEENSV_INS5_IJNSA_ILi8EEESF_EEENS5_IJSF_SB_EEEEEEEvNS4_8identityES12_S1C_vS1D_EENS_8epilogue10collective18CollectiveEpilogueINS1F_23Sm100TmaWarpSpecializedILi1ELi1ELi32ELb0ELb0EEEJSG_NS5_IJNSV_ISE_SB_EES1K_EEESH_SI_SH_SI_NS1F_6fusion15FusionCallbacksIS1J_NS1M_17LinearCombinationISH_fSH_fLNS_15FloatRoundStyleE2EEESG_S1L_JEEENS4_5SM1004TMEM4LOAD26SM100_TMEM_LOAD_16dp32b32xES12_NS13_INS14_ILi2ELi4ELi3EEES17_NSV_INS5_IJS18_SE_EEENS5_IJSE_SB_EEEEEEENS4_39AutoVectorizingCopyWithAssumedAlignmentILi128EEENS4_14SM90_TMA_STOREES20_S22_S22_EEEvvEEEEvNT_6ParamsE) ;  /* 0xffffff60027c7950 */ /* 0x000fea0003c3ffff */
        .weak           $__internal_1_$__cuda_sm10x_tcgen05_guardrail_trap_phase_invalid_during_alloc
        .type           $__internal_1_$__cuda_sm10x_tcgen05_guardrail_trap_phase_invalid_during_alloc,@function
        .size           $__internal_1_$__cuda_sm10x_tcgen05_guardrail_trap_phase_invalid_during_alloc,($__internal_2_$__cuda_sm10x_tcgen05_guardrail_trap_unallocated_columns_being_dealloced - $__internal_1_$__cuda_sm10x_tcgen05_guardrail_trap_phase_invalid_during_alloc)
$__internal_1_$__cuda_sm10x_tcgen05_guardrail_trap_phase_invalid_during_alloc:
[----:B------:R-:W-:Y:S05]  /*9e10*/  BPT.TRAP 0x1 ;  /* 0x000000040000795c */ /* 0x000fea0000300000 */
[----:B------:R-:W-:-:S04]  /*9e20*/  MOV R3, 0x0 ;  /* 0x0000000000037802 */ /* 0x000fc80000000f00 */
[----:B------:R-:W-:Y:S05]  /*9e30*/  RET.REL.NODEC R2 `(_ZN7cutlass13device_kernelINS_4gemm6kernel13GemmUniversalIN4cute5tupleIJiiiiEEENS1_10collective13CollectiveMmaINS1_35MainloopSm100TmaUmmaWarpSpecializedILi54ELi2ELi4ENS5_IJNS4_1CILi1EEESB_SB_EEEEENS5_IJNSA_ILi64EEESE_NSA_ILi32EEEEEENS_12float_e5m2_tENS5_IJlSB_lEEESH_SI_NS4_8TiledMMAINS4_8MMA_AtomIJNS4_10MMA_TraitsINS4_19SM100_MMA_F8F6F4_SSEJSH_SH_fSE_SE_NS4_17integral_constantINS4_4UMMA5MajorELSP_0EEESQ_NSN_INSO_7ScaleInELSR_0EEESS_EEEEEENS4_6LayoutISC_NS5_IJNSA_ILi0EEESW_SW_EEEEENS5_IJNS4_10UnderscoreESZ_SZ_EEEEENS4_13SM90_TMA_LOADENS4_14ComposedLayoutINS4_7SwizzleILi1ELi4ELi3EEENS4_18smem_ptr_flag_bitsILi8EEENSV_INS5_IJNSA_ILi8EEESF_EEENS5_IJSF_SB_EEEEEEEvNS4_8identityES12_S1C_vS1D_EENS_8epilogue10collective18CollectiveEpilogueINS1F_23Sm100TmaWarpSpecializedILi1ELi1ELi32ELb0ELb0EEEJSG_NS5_IJNSV_ISE_SB_EES1K_EEESH_SI_SH_SI_NS1F_6fusion15FusionCallbacksIS1J_NS1M_17LinearCombinationISH_fSH_fLNS_15FloatRoundStyleE2EEESG_S1L_JEEENS4_5SM1004TMEM4LOAD26SM100_TMEM_LOAD_16dp32b32xES12_NS13_INS14_ILi2ELi4ELi3EEES17_NSV_INS5_IJS18_SE_EEENS5_IJSE_SB_EEEEEEENS4_39AutoVectorizingCopyWithAssumedAlignmentILi128EEENS4_14SM90_TMA_STOREES20_S22_S22_EEEvvEEEEvNT_6ParamsE) ;  /* 0xffffff6002707950 */ /* 0x000fea0003c3ffff */
        .weak           $__internal_2_$__cuda_sm10x_tcgen05_guardrail_trap_unallocated_columns_being_dealloced
        .type           $__internal_2_$__cuda_sm10x_tcgen05_guardrail_trap_unallocated_columns_being_dealloced,@function
        .size           $__internal_2_$__cuda_sm10x_tcgen05_guardrail_trap_unallocated_columns_being_dealloced,(.L_x_279 - $__internal_2_$__cuda_sm10x_tcgen05_guardrail_trap_unallocated_columns_being_dealloced)
$__internal_2_$__cuda_sm10x_tcgen05_guardrail_trap_unallocated_columns_being_dealloced:
[----:B------:R-:W-:Y:S05]  /*9e40*/  BPT.TRAP 0x1 ;  /* 0x000000040000795c */ /* 0x000fea0000300000 */
[----:B------:R-:W-:-:S04]  /*9e50*/  HFMA2 R3, -RZ, RZ, 0, 0 ;  /* 0x00000000ff037431 */ /* 0x000fc800000001ff */
[----:B------:R-:W-:Y:S05]  /*9e60*/  RET.REL.NODEC R2 `(_ZN7cutlass13device_kernelINS_4gemm6kernel13GemmUniversalIN4cute5tupleIJiiiiEEENS1_10collective13CollectiveMmaINS1_35MainloopSm100TmaUmmaWarpSpecializedILi54ELi2ELi4ENS5_IJNS4_1CILi1EEESB_SB_EEEEENS5_IJNSA_ILi64EEESE_NSA_ILi32EEEEEENS_12float_e5m2_tENS5_IJlSB_lEEESH_SI_NS4_8TiledMMAINS4_8MMA_AtomIJNS4_10MMA_TraitsINS4_19SM100_MMA_F8F6F4_SSEJSH_SH_fSE_SE_NS4_17integral_constantINS4_4UMMA5MajorELSP_0EEESQ_NSN_INSO_7ScaleInELSR_0EEESS_EEEEEENS4_6LayoutISC_NS5_IJNSA_ILi0EEESW_SW_EEEEENS5_IJNS4_10UnderscoreESZ_SZ_EEEEENS4_13SM90_TMA_LOADENS4_14ComposedLayoutINS4_7SwizzleILi1ELi4ELi3EEENS4_18smem_ptr_flag_bitsILi8EEENSV_INS5_IJNSA_ILi8EEESF_EEENS5_IJSF_SB_EEEEEEEvNS4_8identityES12_S1C_vS1D_EENS_8epilogue10collective18CollectiveEpilogueINS1F_23Sm100TmaWarpSpecializedILi1ELi1ELi32ELb0ELb0EEEJSG_NS5_IJNSV_ISE_SB_EES1K_EEESH_SI_SH_SI_NS1F_6fusion15FusionCallbacksIS1J_NS1M_17LinearCombinationISH_fSH_fLNS_15FloatRoundStyleE2EEESG_S1L_JEEENS4_5SM1004TMEM4LOAD26SM100_TMEM_LOAD_16dp32b32xES12_NS13_INS14_ILi2ELi4ELi3EEES17_NSV_INS5_IJS18_SE_EEENS5_IJSE_SB_EEEEEEENS4_39AutoVectorizingCopyWithAssumedAlignmentILi128EEENS4_14SM90_TMA_STOREES20_S22_S22_EEEvvEEEEvNT_6ParamsE) ;  /* 0xffffff6002647950 */ /* 0x000fea0003c3ffff */
.L_x_278:
[----:B------:R-:W-:-:S00]  /*9e70*/  BRA `(.L_x_278) ;  /* 0xfffffffc00fc7947 */ /* 0x000fc0000383ffff */
[----:B------:R-:W-:-:S00]  /*9e80*/  NOP ;  /* 0x0000000000007918 */ /* 0x000fc00000000000 */
[----:B------:R-:W-:-:S00]  /*9e90*/  NOP ;  /* 0x0000000000007918 */ /* 0x000fc00000000000 */
[----:B------:R-:W-:-:S00]  /*9ea0*/  NOP ;  /* 0x0000000000007918 */ /* 0x000fc00000000000 */
[----:B------:R-:W-:-:S00]  /*9eb0*/  NOP ;  /* 0x0000000000007918 */ /* 0x000fc00000000000 */
[----:B------:R-:W-:-:S00]  /*9ec0*/  NOP ;  /* 0x0000000000007918 */ /* 0x000fc00000000000 */
[----:B------:R-:W-:-:S00]  /*9ed0*/  NOP ;  /* 0x0000000000007918 */ /* 0x000fc00000000000 */
[----:B------:R-:W-:-:S00]  /*9ee0*/  NOP ;  /* 0x0000000000007918 */ /* 0x000fc00000000000 */
[----:B------:R-:W-:-:S00]  /*9ef0*/  NOP ;  /* 0x0000000000007918 */ /* 0x000fc00000000000 */
.L_x_279:


//--------------------- .nv.global.init           --------------------------
	.section	.nv.global.init,"aw",@progbits
.nv.global.init:
	.type		$str$27,@object
	.size		$str$27,($str$28 - $str$27)
$str$27:
        /*0000*/ 	.byte	0x28, 0x61, 0x64, 0x64, 0x72, 0x65, 0x73, 0x73, 0x20, 0x26, 0x20, 0x6d, 0x61, 0x73, 0x6b, 0x29
        /*0010*/ 	.byte	0x20, 0x3d, 0x3d, 0x20, 0x30, 0x00
	.type		$str$28,@object
	.size		$str$28,($str$26 - $str$28)
$str$28:
        /*0016*/ 	.byte	0x2f, 0x74, 0x6d, 0x70, 0x2f, 0x63, 0x75, 0x74, 0x6c, 0x61, 0x73, 0x73, 0x5f, 0x73, 0x77, 0x65
        /*0026*/ 	.byte	0x65, 0x70, 0x5f, 0x73, 0x72, 0x63, 0x2f, 0x69, 0x6e, 0x63, 0x6c, 0x75, 0x64, 0x65, 0x2f, 0x63
        /*0036*/ 	.byte	0x75, 0x74, 0x65, 0x2f, 0x70, 0x6f, 0x69, 0x6e, 0x74, 0x65, 0x72, 0x5f, 0x66, 0x6c, 0x61, 0x67
        /*0046*/ 	.byte	0x67, 0x65, 0x64, 0x2e, 0x68, 0x70, 0x70, 0x00
	.type		$str$26,@object
	.size		$str$26,($str$25 - $str$26)
$str$26:
        /*004e*/ 	.byte	0x2f, 0x74, 0x6d, 0x70, 0x2f, 0x63, 0x75, 0x74, 0x6c, 0x61, 0x73, 0x73, 0x5f, 0x73, 0x77, 0x65
        /*005e*/ 	.byte	0x65, 0x70, 0x5f, 0x73, 0x72, 0x63, 0x2f, 0x69, 0x6e, 0x63, 0x6c, 0x75, 0x64, 0x65, 0x2f, 0x63
        /*006e*/ 	.byte	0x75, 0x74, 0x65, 0x2f, 0x61, 0x74, 0x6f, 0x6d, 0x2f, 0x63, 0x6f, 0x70, 0x79, 0x5f, 0x74, 0x72
        /*007e*/ 	.byte	0x61, 0x69, 0x74, 0x73, 0x5f, 0x73, 0x6d, 0x31, 0x30, 0x30, 0x2e, 0x68, 0x70, 0x70, 0x00
	.type		$str$25,@object
	.size		$str$25,(__unnamed_1 - $str$25)
$str$25:
        /*008d*/ 	.byte	0x28, 0x28, 0x75, 0x69, 0x6e, 0x74, 0x33, 0x32, 0x5f, 0x74, 0x28, 0x74, 0x68, 0x72, 0x65, 0x61
        /*009d*/ 	.byte	0x64, 0x49, 0x64, 0x78, 0x2e, 0x78, 0x29, 0x20, 0x2f, 0x20, 0x33, 0x32, 0x29, 0x20, 0x25, 0x20
        /*00ad*/ 	.byte	0x34, 0x29, 0x20, 0x3d, 0x3d, 0x20, 0x28, 0x28, 0x28, 0x74, 0x6d, 0x65, 0x6d, 0x5f, 0x61, 0x64
        /*00bd*/ 	.byte	0x64, 0x72, 0x20, 0x3e, 0x3e, 0x20, 0x31, 0x36, 0x29, 0x20, 0x2f, 0x20, 0x33, 0x32, 0x29, 0x20
        /*00cd*/ 	.byte	0x25, 0x20, 0x34, 0x29, 0x00
	.type		__unnamed_1,@object
	.size		__unnamed_1,(__unnamed_2 - __unnamed_1)
__unnamed_1:
        /*00d2*/ 	.byte	0x61, 0x75, 0x74, 0x6f, 0x20, 0x63, 0x75, 0x74, 0x65, 0x3a, 0x3a, 0x61, 0x73, 0x5f, 0x70, 0x6f
        /* <DEDUP_REMOVED lines=24> */
        /*0262*/ 	.byte	0x3c, 0x34, 0x30, 0x39, 0x36, 0x3e, 0x3e, 0x3e, 0x3e, 0x5d, 0x00
	.type		__unnamed_2,@object
	.size		__unnamed_2,(.L_2 - __unnamed_2)
__unnamed_2:
        /* <DEDUP_REMOVED lines=40> */
        /*04ed*/ 	.byte	0x74, 0x65, 0x3a, 0x3a, 0x43, 0x3c, 0x30, 0x3e, 0x3e, 0x3e, 0x3e, 0x5d, 0x00
.L_2:


//--------------------- .nv.shared._ZN7cutlass13device_kernelINS_4gemm6kernel13GemmUniversalIN4cute5tupleIJiiiiEEENS1_10collective13CollectiveMmaINS1_35MainloopSm100TmaUmmaWarpSpecializedILi54ELi2ELi4ENS5_IJNS4_1CILi1EEESB_SB_EEEEENS5_IJNSA_ILi64EEESE_NSA_ILi32EEEEEENS_12float_e5m2_tENS5_IJlSB_lEEESH_SI_NS4_8TiledMMAINS4_8MMA_AtomIJNS4_10MMA_TraitsINS4_19SM100_MMA_F8F6F4_SSEJSH_SH_fSE_SE_NS4_17integral_constantINS4_4UMMA5MajorELSP_0EEESQ_NSN_INSO_7ScaleInELSR_0EEESS_EEEEEENS4_6LayoutISC_NS5_IJNSA_ILi0EEESW_SW_EEEEENS5_IJNS4_10UnderscoreESZ_SZ_EEEEENS4_13SM90_TMA_LOADENS4_14ComposedLayoutINS4_7SwizzleILi1ELi4ELi3EEENS4_18smem_ptr_flag_bitsILi8EEENSV_INS5_IJNSA_ILi8EEESF_EEENS5_IJSF_SB_EEEEEEEvNS4_8identityES12_S1C_vS1D_EENS_8epilogue10collective18CollectiveEpilogueINS1F_23Sm100TmaWarpSpecializedILi1ELi1ELi32ELb0ELb0EEEJSG_NS5_IJNSV_ISE_SB_EES1K_EEESH_SI_SH_SI_NS1F_6fusion15FusionCallbacksIS1J_NS1M_17LinearCombinationISH_fSH_fLNS_15FloatRoundStyleE2EEESG_S1L_JEEENS4_5SM1004TMEM4LOAD26SM100_TMEM_LOAD_16dp32b32xES12_NS13_INS14_ILi2ELi4ELi3EEES17_NSV_INS5_IJS18_SE_EEENS5_IJSE_SB_EEEEEEENS4_39AutoVectorizingCopyWithAssumedAlignmentILi128EEENS4_14SM90_TMA_STOREES20_S22_S22_EEEvvEEEEvNT_6ParamsE --------------------------
	.section	.nv.shared._ZN7cutlass13device_kernelINS_4gemm6kernel13GemmUniversalIN4cute5tupleIJiiiiEEENS1_10collective13CollectiveMmaINS1_35MainloopSm100TmaUmmaWarpSpecializedILi54ELi2ELi4ENS5_IJNS4_1CILi1EEESB_SB_EEEEENS5_IJNSA_ILi64EEESE_NSA_ILi32EEEEEENS_12float_e5m2_tENS5_IJlSB_lEEESH_SI_NS4_8TiledMMAINS4_8MMA_AtomIJNS4_10MMA_TraitsINS4_19SM100_MMA_F8F6F4_SSEJSH_SH_fSE_SE_NS4_17integral_constantINS4_4UMMA5MajorELSP_0EEESQ_NSN_INSO_7ScaleInELSR_0EEESS_EEEEEENS4_6LayoutISC_NS5_IJNSA_ILi0EEESW_SW_EEEEENS5_IJNS4_10UnderscoreESZ_SZ_EEEEENS4_13SM90_TMA_LOADENS4_14ComposedLayoutINS4_7SwizzleILi1ELi4ELi3EEENS4_18smem_ptr_flag_bitsILi8EEENSV_INS5_IJNSA_ILi8EEESF_EEENS5_IJSF_SB_EEEEEEEvNS4_8identityES12_S1C_vS1D_EENS_8epilogue10collective18CollectiveEpilogueINS1F_23Sm100TmaWarpSpecializedILi1ELi1ELi32ELb0ELb0EEEJSG_NS5_IJNSV_ISE_SB_EES1K_EEESH_SI_SH_SI_NS1F_6fusion15FusionCallbacksIS1J_NS1M_17LinearCombinationISH_fSH_fLNS_15FloatRoundStyleE2EEESG_S1L_JEEENS4_5SM1004TMEM4LOAD26SM100_TMEM_LOAD_16dp32b32xES12_NS13_INS14_ILi2ELi4ELi3EEES17_NSV_INS5_IJS18_SE_EEENS5_IJSE_SB_EEEEEEENS4_39AutoVectorizingCopyWithAssumedAlignmentILi128EEENS4_14SM90_TMA_STOREES20_S22_S22_EEEvvEEEEvNT_6ParamsE,"aw",@nobits
	.sectionflags	@""
	.align	16
	.zero		1024


//--------------------- .nv.shared.reserved.0     --------------------------
	.section	.nv.shared.reserved.0,"aw",@nobits
	.weak		__nv_reservedSMEM_offset_0_alias
	.size		__nv_reservedSMEM_offset_0_alias, 0, 64
	.other		__nv_reservedSMEM_offset_0_alias,@"STO_CUDA_RESERVED_SHARED STV_DEFAULT"
__nv_reservedSMEM_offset_0_alias:
	.zero		0
.nv.shared.reserved.0:
	.zero		64
	.weak		__nv_reservedSMEM_tcgen05_partition
	.type		__nv_reservedSMEM_tcgen05_partition,@object
	.size		__nv_reservedSMEM_tcgen05_partition,(.L_0 - __nv_reservedSMEM_tcgen05_partition)
__nv_reservedSMEM_tcgen05_partition:
	.zero		32
.L_0:


//--------------------- .nv.global                --------------------------
	.section	.nv.global,"aw",@nobits
.nv.global:
	.type		_ZN40_INTERNAL_4c8b60cf_4_k_cu_efff3461_334614cute1_E,@object
	.size		_ZN40_INTERNAL_4c8b60cf_4_k_cu_efff3461_334614cute1_E,(_ZN40_INTERNAL_4c8b60cf_4_k_cu_efff3461_334614cuda3std3__45__cpo6cbeginE - _ZN40_INTERNAL_4c8b60cf_4_k_cu_efff3461_334614cute1_E)
_ZN40_INTERNAL_4c8b60cf_4_k_cu_efff3461_334614cute1_E:
	.zero		1
	.type		_ZN40_INTERNAL_4c8b60cf_4_k_cu_efff3461_334614cuda3std3__45__cpo6cbeginE,@object
	.size		_ZN40_INTERNAL_4c8b60cf_4_k_cu_efff3461_334614cuda3std3__45__cpo6cbeginE,(_ZN40_INTERNAL_4c8b60cf_4_k_cu_efff3461_334614cuda3std3__48in_placeE - _ZN40_INTERNAL_4c8b60cf_4_k_cu_efff3461_334614cuda3std3__45__cpo6cbeginE)
_ZN40_INTERNAL_4c8b60cf_4_k_cu_efff3461_334614cuda3std3__45__cpo6cbeginE:
	.zero		1
	.type		_ZN40_INTERNAL_4c8b60cf_4_k_cu_efff3461_334614cuda3std3__48in_placeE,@object
	.size		_ZN40_INTERNAL_4c8b60cf_4_k_cu_efff3461_334614cuda3std3__48in_placeE,(_ZN40_INTERNAL_4c8b60cf_4_k_cu_efff3461_334614cuda3std6ranges3__45__cpo9iter_moveE - _ZN40_INTERNAL_4c8b60cf_4_k_cu_efff3461_334614cuda3std3__48in_placeE)
_ZN40_INTERNAL_4c8b60cf_4_k_cu_efff3461_334614cuda3std3__48in_placeE:
	.zero		1
	.type		_ZN40_INTERNAL_4c8b60cf_4_k_cu_efff3461_334614cuda3std6ranges3__45__cpo9iter_moveE,@object
	.size		_ZN40_INTERNAL_4c8b60cf_4_k_cu_efff3461_334614cuda3std6ranges3__45__cpo9iter_moveE,(_ZN40_INTERNAL_4c8b60cf_4_k_cu_efff3461_334614cuda3std3__45__cpo5beginE - _ZN40_INTERNAL_4c8b60cf_4_k_cu_efff3461_334614cuda3std6ranges3__45__cpo9iter_moveE)
_ZN40_INTERNAL_4c8b60cf_4_k_cu_efff3461_334614cuda3std6ranges3__45__cpo9iter_moveE:
	.zero		1
	.type		_ZN40_INTERNAL_4c8b60cf_4_k_cu_efff3461_334614cuda3std3__45__cpo5beginE,@object
	.size		_ZN40_INTERNAL_4c8b60cf_4_k_cu_efff3461_334614cuda3std3__45__cpo5beginE,(_ZN40_INTERNAL_4c8b60cf_4_k_cu_efff3461_334614cuda3std3__442_GLOBAL__N__4c8b60cf_4_k_cu_efff3461_334616ignoreE - _ZN40_INTERNAL_4c8b60cf_4_k_cu_efff3461_334614cuda3std3__45__cpo5beginE)
_ZN40_INTERNAL_4c8b60cf_4_k_cu_efff3461_334614cuda3std3__45__cpo5beginE:
	.zero		1
	.type		_ZN40_INTERNAL_4c8b60cf_4_k_cu_efff3461_334614cuda3std3__442_GLOBAL__N__4c8b60cf_4_k_cu_efff3461_334616ignoreE,@object
	.size		_ZN40_INTERNAL_4c8b60cf_4_k_cu_efff3461_334614cuda3std3__442_GLOBAL__N__4c8b60cf_4_k_cu_efff3461_334616ignoreE,(_ZN40_INTERNAL_4c8b60cf_4_k_cu_efff3461_334614cute7productE - _ZN40_INTERNAL_4c8b60cf_4_k_cu_efff3461_334614cuda3std3__442_GLOBAL__N__4c8b60cf_4_k_cu_efff3461_334616ignoreE)
_ZN40_INTERNAL_4c8b60cf_4_k_cu_efff3461_334614cuda3std3__442_GLOBAL__N__4c8b60cf_4_k_cu_efff3461_334616ignoreE:
	.zero		1
	.type		_ZN40_INTERNAL_4c8b60cf_4_k_cu_efff3461_334614cute7productE,@object
	.size		_ZN40_INTERNAL_4c8b60cf_4_k_cu_efff3461_334614cute7productE,(_ZN40_INTERNAL_4c8b60cf_4_k_cu_efff3461_334614cuda3std3__45__cpo3endE - _ZN40_INTERNAL_4c8b60cf_4_k_cu_efff3461_334614cute7productE)
_ZN40_INTERNAL_4c8b60cf_4_k_cu_efff3461_334614cute7productE:
	.zero		1
	.type		_ZN40_INTERNAL_4c8b60cf_4_k_cu_efff3461_334614cuda3std3__45__cpo3endE,@object
	.size		_ZN40_INTERNAL_4c8b60cf_4_k_cu_efff3461_334614cuda3std3__45__cpo3endE,(_ZN40_INTERNAL_4c8b60cf_4_k_cu_efff3461_334614cuda3std3__419piecewise_constructE - _ZN40_INTERNAL_4c8b60cf_4_k_cu_efff3461_334614cuda3std3__45__cpo3endE)
_ZN40_INTERNAL_4c8b60cf_4_k_cu_efff3461_334614cuda3std3__45__cpo3endE:
	.zero		1
	.type		_ZN40_INTERNAL_4c8b60cf_4_k_cu_efff3461_334614cuda3std3__419piecewise_constructE,@object
	.size		_ZN40_INTERNAL_4c8b60cf_4_k_cu_efff3461_334614cuda3std3__419piecewise_constructE,(_ZN40_INTERNAL_4c8b60cf_4_k_cu_efff3461_334614cuda3std3__45__cpo4cendE - _ZN40_INTERNAL_4c8b60cf_4_k_cu_efff3461_334614cuda3std3__419piecewise_constructE)
_ZN40_INTERNAL_4c8b60cf_4_k_cu_efff3461_334614cuda3std3__419piecewise_constructE:
	.zero		1
	.type		_ZN40_INTERNAL_4c8b60cf_4_k_cu_efff3461_334614cuda3std3__45__cpo4cendE,@object
	.size		_ZN40_INTERNAL_4c8b60cf_4_k_cu_efff3461_334614cuda3std3__45__cpo4cendE,(_ZN40_INTERNAL_4c8b60cf_4_k_cu_efff3461_334614cuda3std6ranges3__45__cpo4swapE - _ZN40_INTERNAL_4c8b60cf_4_k_cu_efff3461_334614cuda3std3__45__cpo4cendE)
_ZN40_INTERNAL_4c8b60cf_4_k_cu_efff3461_334614cuda3std3__45__cpo4cendE:
	.zero		1
	.type		_ZN40_INTERNAL_4c8b60cf_4_k_cu_efff3461_334614cuda3std6ranges3__45__cpo4swapE,@object
	.size		_ZN40_INTERNAL_4c8b60cf_4_k_cu_efff3461_334614cuda3std6ranges3__45__cpo4swapE,(.L_10 - _ZN40_INTERNAL_4c8b60cf_4_k_cu_efff3461_334614cuda3std6ranges3__45__cpo4swapE)
_ZN40_INTERNAL_4c8b60cf_4_k_cu_efff3461_334614cuda3std6ranges3__45__cpo4swapE:
	.zero		1
.L_10:


//--------------------- .nv.constant0._ZN7cutlass13device_kernelINS_4gemm6kernel13GemmUniversalIN4cute5tupleIJiiiiEEENS1_10collective13CollectiveMmaINS1_35MainloopSm100TmaUmmaWarpSpecializedILi54ELi2ELi4ENS5_IJNS4_1CILi1EEESB_SB_EEEEENS5_IJNSA_ILi64EEESE_NSA_ILi32EEEEEENS_12float_e5m2_tENS5_IJlSB_lEEESH_SI_NS4_8TiledMMAINS4_8MMA_AtomIJNS4_10MMA_TraitsINS4_19SM100_MMA_F8F6F4_SSEJSH_SH_fSE_SE_NS4_17integral_constantINS4_4UMMA5MajorELSP_0EEESQ_NSN_INSO_7ScaleInELSR_0EEESS_EEEEEENS4_6LayoutISC_NS5_IJNSA_ILi0EEESW_SW_EEEEENS5_IJNS4_10UnderscoreESZ_SZ_EEEEENS4_13SM90_TMA_LOADENS4_14ComposedLayoutINS4_7SwizzleILi1ELi4ELi3EEENS4_18smem_ptr_flag_bitsILi8EEENSV_INS5_IJNSA_ILi8EEESF_EEENS5_IJSF_SB_EEEEEEEvNS4_8identityES12_S1C_vS1D_EENS_8epilogue10collective18CollectiveEpilogueINS1F_23Sm100TmaWarpSpecializedILi1ELi1ELi32ELb0ELb0EEEJSG_NS5_IJNSV_ISE_SB_EES1K_EEESH_SI_SH_SI_NS1F_6fusion15FusionCallbacksIS1J_NS1M_17LinearCombinationISH_fSH_fLNS_15FloatRoundStyleE2EEESG_S1L_JEEENS4_5SM1004TMEM4LOAD26SM100_TMEM_LOAD_16dp32b32xES12_NS13_INS14_ILi2ELi4ELi3EEES17_NSV_INS5_IJS18_SE_EEENS5_IJSE_SB_EEEEEEENS4_39AutoVectorizingCopyWithAssumedAlignmentILi128EEENS4_14SM90_TMA_STOREES20_S22_S22_EEEvvEEEEvNT_6ParamsE --------------------------
	.section	.nv.constant0._ZN7cutlass13device_kernelINS_4gemm6kernel13GemmUniversalIN4cute5tupleIJiiiiEEENS1_10collective13CollectiveMmaINS1_35MainloopSm100TmaUmmaWarpSpecializedILi54ELi2ELi4ENS5_IJNS4_1CILi1EEESB_SB_EEEEENS5_IJNSA_ILi64EEESE_NSA_ILi32EEEEEENS_12float_e5m2_tENS5_IJlSB_lEEESH_SI_NS4_8TiledMMAINS4_8MMA_AtomIJNS4_10MMA_TraitsINS4_19SM100_MMA_F8F6F4_SSEJSH_SH_fSE_SE_NS4_17integral_constantINS4_4UMMA5MajorELSP_0EEESQ_NSN_INSO_7ScaleInELSR_0EEESS_EEEEEENS4_6LayoutISC_NS5_IJNSA_ILi0EEESW_SW_EEEEENS5_IJNS4_10UnderscoreESZ_SZ_EEEEENS4_13SM90_TMA_LOADENS4_14ComposedLayoutINS4_7SwizzleILi1ELi4ELi3EEENS4_18smem_ptr_flag_bitsILi8EEENSV_INS5_IJNSA_ILi8EEESF_EEENS5_IJSF_SB_EEEEEEEvNS4_8identityES12_S1C_vS1D_EENS_8epilogue10collective18CollectiveEpilogueINS1F_23Sm100TmaWarpSpecializedILi1ELi1ELi32ELb0ELb0EEEJSG_NS5_IJNSV_ISE_SB_EES1K_EEESH_SI_SH_SI_NS1F_6fusion15FusionCallbacksIS1J_NS1M_17LinearCombinationISH_fSH_fLNS_15FloatRoundStyleE2EEESG_S1L_JEEENS4_5SM1004TMEM4LOAD26SM100_TMEM_LOAD_16dp32b32xES12_NS13_INS14_ILi2ELi4ELi3EEES17_NSV_INS5_IJS18_SE_EEENS5_IJSE_SB_EEEEEEENS4_39AutoVectorizingCopyWithAssumedAlignmentILi128EEENS4_14SM90_TMA_STOREES20_S22_S22_EEEvvEEEEvNT_6ParamsE,"a",@progbits
	.sectionflags	@""
	.align	4
.nv.constant0._ZN7cutlass13device_kernelINS_4gemm6kernel13GemmUniversalIN4cute5tupleIJiiiiEEENS1_10collective13CollectiveMmaINS1_35MainloopSm100TmaUmmaWarpSpecializedILi54ELi2ELi4ENS5_IJNS4_1CILi1EEESB_SB_EEEEENS5_IJNSA_ILi64EEESE_NSA_ILi32EEEEEENS_12float_e5m2_tENS5_IJlSB_lEEESH_SI_NS4_8TiledMMAINS4_8MMA_AtomIJNS4_10MMA_TraitsINS4_19SM100_MMA_F8F6F4_SSEJSH_SH_fSE_SE_NS4_17integral_constantINS4_4UMMA5MajorELSP_0EEESQ_NSN_INSO_7ScaleInELSR_0EEESS_EEEEEENS4_6LayoutISC_NS5_IJNSA_ILi0EEESW_SW_EEEEENS5_IJNS4_10UnderscoreESZ_SZ_EEEEENS4_13SM90_TMA_LOADENS4_14ComposedLayoutINS4_7SwizzleILi1ELi4ELi3EEENS4_18smem_ptr_flag_bitsILi8EEENSV_INS5_IJNSA_ILi8EEESF_EEENS5_IJSF_SB_EEEEEEEvNS4_8identityES12_S1C_vS1D_EENS_8epilogue10collective18CollectiveEpilogueINS1F_23Sm100TmaWarpSpecializedILi1ELi1ELi32ELb0ELb0EEEJSG_NS5_IJNSV_ISE_SB_EES1K_EEESH_SI_SH_SI_NS1F_6fusion15FusionCallbacksIS1J_NS1M_17LinearCombinationISH_fSH_fLNS_15FloatRoundStyleE2EEESG_S1L_JEEENS4_5SM1004TMEM4LOAD26SM100_TMEM_LOAD_16dp32b32xES12_NS13_INS14_ILi2ELi4ELi3EEES17_NSV_INS5_IJS18_SE_EEENS5_IJSE_SB_EEEEEEENS4_39AutoVectorizingCopyWithAssumedAlignmentILi128EEENS4_14SM90_TMA_STOREES20_S22_S22_EEEvvEEEEvNT_6ParamsE:
	.zero		2944


//--------------------- SYMBOLS --------------------------

	.type		.nv.reservedSmem.offset0,@object
	.size		.nv.reservedSmem.offset0,0x4
	.type		.nv.reservedSmem.cap,@object
	.size		.nv.reservedSmem.cap,0x4
	.type		__assertfail,@function
